//
// Generated by NVIDIA NVVM Compiler
//
// Compiler Build ID: CL-36424714
// Cuda compilation tools, release 13.0, V13.0.88
// Based on NVVM 20.0.0
//

.version 9.0
.target sm_100
.address_size 64

	// .globl	_Z11ExecuteLSTMddPdS_S_S_S_S_S_S_S_S_S_S_S_S_S_S_S_S_S_S_S_S_S_S_S_S_S_
// _ZZ6bpLSTMddPdS_S_S_S_S_S_S_S_S_S_S_S_S_S_S_S_S_S_S_S_S_S_S_S_S_S_E7u_delta has been demoted
// _ZZ6bpLSTMddPdS_S_S_S_S_S_S_S_S_S_S_S_S_S_S_S_S_S_S_S_S_S_S_S_S_S_E7O_delta has been demoted
// _ZZ6bpLSTMddPdS_S_S_S_S_S_S_S_S_S_S_S_S_S_S_S_S_S_S_S_S_S_S_S_S_S_E7I_delta has been demoted
// _ZZ6bpLSTMddPdS_S_S_S_S_S_S_S_S_S_S_S_S_S_S_S_S_S_S_S_S_S_S_S_S_S_E7F_delta has been demoted
// _ZZ6bpLSTMddPdS_S_S_S_S_S_S_S_S_S_S_S_S_S_S_S_S_S_S_S_S_S_S_S_S_S_E7A_delta has been demoted
// _ZZ6bpLSTMddPdS_S_S_S_S_S_S_S_S_S_S_S_S_S_S_S_S_S_S_S_S_S_S_S_S_S_E11state_delta has been demoted
// _ZZ6bpLSTMddPdS_S_S_S_S_S_S_S_S_S_S_S_S_S_S_S_S_S_S_S_S_S_S_S_S_S_E14O_future_delta has been demoted
// _ZZ6bpLSTMddPdS_S_S_S_S_S_S_S_S_S_S_S_S_S_S_S_S_S_S_S_S_S_S_S_S_S_E14I_future_delta has been demoted
// _ZZ6bpLSTMddPdS_S_S_S_S_S_S_S_S_S_S_S_S_S_S_S_S_S_S_S_S_S_S_S_S_S_E14F_future_delta has been demoted
// _ZZ6bpLSTMddPdS_S_S_S_S_S_S_S_S_S_S_S_S_S_S_S_S_S_S_S_S_S_S_S_S_S_E14A_future_delta has been demoted
// _ZZ6bpLSTMddPdS_S_S_S_S_S_S_S_S_S_S_S_S_S_S_S_S_S_S_S_S_S_S_S_S_S_E18state_future_delta has been demoted
// _ZZ6bpLSTMddPdS_S_S_S_S_S_S_S_S_S_S_S_S_S_S_S_S_S_S_S_S_S_S_S_S_S_E18forget_gate_future has been demoted
// _ZZ6bpLSTMddPdS_S_S_S_S_S_S_S_S_S_S_S_S_S_S_S_S_S_S_S_S_S_S_S_S_S_E5u_pre has been demoted
// _ZZ6bpLSTMddPdS_S_S_S_S_S_S_S_S_S_S_S_S_S_S_S_S_S_S_S_S_S_S_S_S_S_E9state_pre has been demoted

.visible .entry _Z11ExecuteLSTMddPdS_S_S_S_S_S_S_S_S_S_S_S_S_S_S_S_S_S_S_S_S_S_S_S_S_S_(
	.param .f64 _Z11ExecuteLSTMddPdS_S_S_S_S_S_S_S_S_S_S_S_S_S_S_S_S_S_S_S_S_S_S_S_S_S__param_0,
	.param .f64 _Z11ExecuteLSTMddPdS_S_S_S_S_S_S_S_S_S_S_S_S_S_S_S_S_S_S_S_S_S_S_S_S_S__param_1,
	.param .u64 .ptr .align 1 _Z11ExecuteLSTMddPdS_S_S_S_S_S_S_S_S_S_S_S_S_S_S_S_S_S_S_S_S_S_S_S_S_S__param_2,
	.param .u64 .ptr .align 1 _Z11ExecuteLSTMddPdS_S_S_S_S_S_S_S_S_S_S_S_S_S_S_S_S_S_S_S_S_S_S_S_S_S__param_3,
	.param .u64 .ptr .align 1 _Z11ExecuteLSTMddPdS_S_S_S_S_S_S_S_S_S_S_S_S_S_S_S_S_S_S_S_S_S_S_S_S_S__param_4,
	.param .u64 .ptr .align 1 _Z11ExecuteLSTMddPdS_S_S_S_S_S_S_S_S_S_S_S_S_S_S_S_S_S_S_S_S_S_S_S_S_S__param_5,
	.param .u64 .ptr .align 1 _Z11ExecuteLSTMddPdS_S_S_S_S_S_S_S_S_S_S_S_S_S_S_S_S_S_S_S_S_S_S_S_S_S__param_6,
	.param .u64 .ptr .align 1 _Z11ExecuteLSTMddPdS_S_S_S_S_S_S_S_S_S_S_S_S_S_S_S_S_S_S_S_S_S_S_S_S_S__param_7,
	.param .u64 .ptr .align 1 _Z11ExecuteLSTMddPdS_S_S_S_S_S_S_S_S_S_S_S_S_S_S_S_S_S_S_S_S_S_S_S_S_S__param_8,
	.param .u64 .ptr .align 1 _Z11ExecuteLSTMddPdS_S_S_S_S_S_S_S_S_S_S_S_S_S_S_S_S_S_S_S_S_S_S_S_S_S__param_9,
	.param .u64 .ptr .align 1 _Z11ExecuteLSTMddPdS_S_S_S_S_S_S_S_S_S_S_S_S_S_S_S_S_S_S_S_S_S_S_S_S_S__param_10,
	.param .u64 .ptr .align 1 _Z11ExecuteLSTMddPdS_S_S_S_S_S_S_S_S_S_S_S_S_S_S_S_S_S_S_S_S_S_S_S_S_S__param_11,
	.param .u64 .ptr .align 1 _Z11ExecuteLSTMddPdS_S_S_S_S_S_S_S_S_S_S_S_S_S_S_S_S_S_S_S_S_S_S_S_S_S__param_12,
	.param .u64 .ptr .align 1 _Z11ExecuteLSTMddPdS_S_S_S_S_S_S_S_S_S_S_S_S_S_S_S_S_S_S_S_S_S_S_S_S_S__param_13,
	.param .u64 .ptr .align 1 _Z11ExecuteLSTMddPdS_S_S_S_S_S_S_S_S_S_S_S_S_S_S_S_S_S_S_S_S_S_S_S_S_S__param_14,
	.param .u64 .ptr .align 1 _Z11ExecuteLSTMddPdS_S_S_S_S_S_S_S_S_S_S_S_S_S_S_S_S_S_S_S_S_S_S_S_S_S__param_15,
	.param .u64 .ptr .align 1 _Z11ExecuteLSTMddPdS_S_S_S_S_S_S_S_S_S_S_S_S_S_S_S_S_S_S_S_S_S_S_S_S_S__param_16,
	.param .u64 .ptr .align 1 _Z11ExecuteLSTMddPdS_S_S_S_S_S_S_S_S_S_S_S_S_S_S_S_S_S_S_S_S_S_S_S_S_S__param_17,
	.param .u64 .ptr .align 1 _Z11ExecuteLSTMddPdS_S_S_S_S_S_S_S_S_S_S_S_S_S_S_S_S_S_S_S_S_S_S_S_S_S__param_18,
	.param .u64 .ptr .align 1 _Z11ExecuteLSTMddPdS_S_S_S_S_S_S_S_S_S_S_S_S_S_S_S_S_S_S_S_S_S_S_S_S_S__param_19,
	.param .u64 .ptr .align 1 _Z11ExecuteLSTMddPdS_S_S_S_S_S_S_S_S_S_S_S_S_S_S_S_S_S_S_S_S_S_S_S_S_S__param_20,
	.param .u64 .ptr .align 1 _Z11ExecuteLSTMddPdS_S_S_S_S_S_S_S_S_S_S_S_S_S_S_S_S_S_S_S_S_S_S_S_S_S__param_21,
	.param .u64 .ptr .align 1 _Z11ExecuteLSTMddPdS_S_S_S_S_S_S_S_S_S_S_S_S_S_S_S_S_S_S_S_S_S_S_S_S_S__param_22,
	.param .u64 .ptr .align 1 _Z11ExecuteLSTMddPdS_S_S_S_S_S_S_S_S_S_S_S_S_S_S_S_S_S_S_S_S_S_S_S_S_S__param_23,
	.param .u64 .ptr .align 1 _Z11ExecuteLSTMddPdS_S_S_S_S_S_S_S_S_S_S_S_S_S_S_S_S_S_S_S_S_S_S_S_S_S__param_24,
	.param .u64 .ptr .align 1 _Z11ExecuteLSTMddPdS_S_S_S_S_S_S_S_S_S_S_S_S_S_S_S_S_S_S_S_S_S_S_S_S_S__param_25,
	.param .u64 .ptr .align 1 _Z11ExecuteLSTMddPdS_S_S_S_S_S_S_S_S_S_S_S_S_S_S_S_S_S_S_S_S_S_S_S_S_S__param_26,
	.param .u64 .ptr .align 1 _Z11ExecuteLSTMddPdS_S_S_S_S_S_S_S_S_S_S_S_S_S_S_S_S_S_S_S_S_S_S_S_S_S__param_27,
	.param .u64 .ptr .align 1 _Z11ExecuteLSTMddPdS_S_S_S_S_S_S_S_S_S_S_S_S_S_S_S_S_S_S_S_S_S_S_S_S_S__param_28
)
{
	.reg .pred 	%p<22>;
	.reg .b32 	%r<18>;
	.reg .b32 	%f<17>;
	.reg .b64 	%rd<108>;
	.reg .b64 	%fd<298>;

	ld.param.u64 	%rd30, [_Z11ExecuteLSTMddPdS_S_S_S_S_S_S_S_S_S_S_S_S_S_S_S_S_S_S_S_S_S_S_S_S_S__param_2];
	ld.param.u64 	%rd32, [_Z11ExecuteLSTMddPdS_S_S_S_S_S_S_S_S_S_S_S_S_S_S_S_S_S_S_S_S_S_S_S_S_S__param_4];
	ld.param.u64 	%rd33, [_Z11ExecuteLSTMddPdS_S_S_S_S_S_S_S_S_S_S_S_S_S_S_S_S_S_S_S_S_S_S_S_S_S__param_5];
	ld.param.u64 	%rd34, [_Z11ExecuteLSTMddPdS_S_S_S_S_S_S_S_S_S_S_S_S_S_S_S_S_S_S_S_S_S_S_S_S_S__param_6];
	ld.param.u64 	%rd35, [_Z11ExecuteLSTMddPdS_S_S_S_S_S_S_S_S_S_S_S_S_S_S_S_S_S_S_S_S_S_S_S_S_S__param_7];
	ld.param.u64 	%rd52, [_Z11ExecuteLSTMddPdS_S_S_S_S_S_S_S_S_S_S_S_S_S_S_S_S_S_S_S_S_S_S_S_S_S__param_8];
	ld.param.u64 	%rd36, [_Z11ExecuteLSTMddPdS_S_S_S_S_S_S_S_S_S_S_S_S_S_S_S_S_S_S_S_S_S_S_S_S_S__param_9];
	ld.param.u64 	%rd53, [_Z11ExecuteLSTMddPdS_S_S_S_S_S_S_S_S_S_S_S_S_S_S_S_S_S_S_S_S_S_S_S_S_S__param_10];
	ld.param.u64 	%rd37, [_Z11ExecuteLSTMddPdS_S_S_S_S_S_S_S_S_S_S_S_S_S_S_S_S_S_S_S_S_S_S_S_S_S__param_11];
	ld.param.u64 	%rd38, [_Z11ExecuteLSTMddPdS_S_S_S_S_S_S_S_S_S_S_S_S_S_S_S_S_S_S_S_S_S_S_S_S_S__param_12];
	ld.param.u64 	%rd39, [_Z11ExecuteLSTMddPdS_S_S_S_S_S_S_S_S_S_S_S_S_S_S_S_S_S_S_S_S_S_S_S_S_S__param_13];
	ld.param.u64 	%rd40, [_Z11ExecuteLSTMddPdS_S_S_S_S_S_S_S_S_S_S_S_S_S_S_S_S_S_S_S_S_S_S_S_S_S__param_17];
	ld.param.u64 	%rd42, [_Z11ExecuteLSTMddPdS_S_S_S_S_S_S_S_S_S_S_S_S_S_S_S_S_S_S_S_S_S_S_S_S_S__param_19];
	ld.param.u64 	%rd44, [_Z11ExecuteLSTMddPdS_S_S_S_S_S_S_S_S_S_S_S_S_S_S_S_S_S_S_S_S_S_S_S_S_S__param_21];
	ld.param.u64 	%rd46, [_Z11ExecuteLSTMddPdS_S_S_S_S_S_S_S_S_S_S_S_S_S_S_S_S_S_S_S_S_S_S_S_S_S__param_23];
	ld.param.u64 	%rd48, [_Z11ExecuteLSTMddPdS_S_S_S_S_S_S_S_S_S_S_S_S_S_S_S_S_S_S_S_S_S_S_S_S_S__param_25];
	ld.param.u64 	%rd50, [_Z11ExecuteLSTMddPdS_S_S_S_S_S_S_S_S_S_S_S_S_S_S_S_S_S_S_S_S_S_S_S_S_S__param_27];
	cvta.to.global.u64 	%rd54, %rd53;
	cvta.to.global.u64 	%rd55, %rd52;
	mov.u32 	%r1, %tid.x;
	mul.wide.u32 	%rd56, %r1, 8;
	add.s64 	%rd1, %rd55, %rd56;
	ld.global.f64 	%fd49, [%rd1];
	add.s64 	%rd2, %rd54, %rd56;
	ld.global.f64 	%fd50, [%rd2];
	fma.rn.f64 	%fd1, %fd49, 0d3FEF5C28F5C28F5C, %fd50;
	{
	.reg .b32 %temp; 
	mov.b64 	{%temp, %r8}, %fd1;
	}
	and.b32  	%r2, %r8, 2147483647;
	{
	.reg .b32 %temp; 
	mov.b64 	{%r9, %temp}, %fd1;
	}
	mov.b64 	%fd2, {%r9, %r2};
	setp.ltu.f64 	%p1, %fd2, 0d3FE4F92224DD2F1A;
	@%p1 bra 	$L__BB0_2;
	add.f64 	%fd51, %fd2, %fd2;
	cvt.rn.f32.f64 	%f1, %fd51;
	mul.f32 	%f2, %f1, 0f3FB8AA3B;
	cvt.rni.f32.f32 	%f3, %f2;
	cvt.f64.f32 	%fd52, %f3;
	fma.rn.f64 	%fd53, %fd52, 0dBFE62E42FEFA39EF, %fd51;
	fma.rn.f64 	%fd54, %fd53, 0d3E5AE904A4741B81, 0d3E928A27F89B6999;
	fma.rn.f64 	%fd55, %fd54, %fd53, 0d3EC71DE715FF7E07;
	fma.rn.f64 	%fd56, %fd55, %fd53, 0d3EFA019A6B0AC45A;
	fma.rn.f64 	%fd57, %fd56, %fd53, 0d3F2A01A017EED94F;
	fma.rn.f64 	%fd58, %fd57, %fd53, 0d3F56C16C17F2A71B;
	fma.rn.f64 	%fd59, %fd58, %fd53, 0d3F811111111173C4;
	fma.rn.f64 	%fd60, %fd59, %fd53, 0d3FA555555555211A;
	fma.rn.f64 	%fd61, %fd60, %fd53, 0d3FC5555555555540;
	fma.rn.f64 	%fd62, %fd61, %fd53, 0d3FE0000000000005;
	mul.f64 	%fd63, %fd53, %fd62;
	fma.rn.f64 	%fd64, %fd63, %fd53, %fd53;
	ex2.approx.ftz.f32 	%f4, %f3;
	cvt.f64.f32 	%fd65, %f4;
	mov.f64 	%fd66, 0d3FF0000000000000;
	sub.f64 	%fd67, %fd66, %fd65;
	neg.f64 	%fd68, %fd64;
	fma.rn.f64 	%fd69, %fd68, %fd65, %fd67;
	mov.f64 	%fd70, 0d4000000000000000;
	sub.f64 	%fd71, %fd70, %fd69;
	rcp.approx.ftz.f64 	%fd72, %fd71;
	neg.f64 	%fd73, %fd71;
	fma.rn.f64 	%fd74, %fd73, %fd72, 0d3FF0000000000000;
	fma.rn.f64 	%fd75, %fd74, %fd74, %fd74;
	fma.rn.f64 	%fd76, %fd75, %fd72, %fd72;
	fma.rn.f64 	%fd77, %fd76, 0dC000000000000000, 0d3FF0000000000000;
	setp.gt.u32 	%p2, %r2, 1077088193;
	selp.f64 	%fd78, 0d3FF0000000000000, %fd77, %p2;
	copysign.f64 	%fd284, %fd1, %fd78;
	bra.uni 	$L__BB0_3;
$L__BB0_2:
	mul.f64 	%fd79, %fd1, %fd1;
	fma.rn.f64 	%fd80, %fd79, 0dBEF0BC46E2F5E964, 0d3F14359F420AFC3D;
	fma.rn.f64 	%fd81, %fd80, %fd79, 0dBF2DF9F0728C5D84;
	fma.rn.f64 	%fd82, %fd81, %fd79, 0d3F4337D1CEC4F033;
	fma.rn.f64 	%fd83, %fd82, %fd79, 0dBF57D6E9674335B3;
	fma.rn.f64 	%fd84, %fd83, %fd79, 0d3F6D6D000D7AAD3D;
	fma.rn.f64 	%fd85, %fd84, %fd79, 0dBF8226E1F3CF1EF5;
	fma.rn.f64 	%fd86, %fd85, %fd79, 0d3F9664F47EC0C8CF;
	fma.rn.f64 	%fd87, %fd86, %fd79, 0dBFABA1BA1B80AB40;
	fma.rn.f64 	%fd88, %fd87, %fd79, 0d3FC111111110FA4A;
	fma.rn.f64 	%fd89, %fd88, %fd79, 0dBFD5555555555550;
	fma.rn.f64 	%fd90, %fd89, %fd79, 0d0000000000000000;
	fma.rn.f64 	%fd284, %fd90, %fd1, %fd1;
$L__BB0_3:
	cvta.to.global.u64 	%rd57, %rd40;
	mul.wide.u32 	%rd58, %r1, 8;
	add.s64 	%rd3, %rd57, %rd58;
	st.global.f64 	[%rd3], %fd284;
	cvta.to.global.u64 	%rd59, %rd30;
	add.s64 	%rd4, %rd59, %rd58;
	ld.global.f64 	%fd92, [%rd4];
	cvta.to.global.u64 	%rd60, %rd32;
	add.s64 	%rd5, %rd60, %rd58;
	ld.global.f64 	%fd93, [%rd5];
	fma.rn.f64 	%fd6, %fd92, 0d3FEF5C28F5C28F5C, %fd93;
	setp.lt.f64 	%p3, %fd6, 0dC004000000000000;
	mov.f64 	%fd285, 0d0000000000000000;
	@%p3 bra 	$L__BB0_6;
	setp.gt.f64 	%p4, %fd6, 0d4004000000000000;
	mov.f64 	%fd285, 0d3FF0000000000000;
	@%p4 bra 	$L__BB0_6;
	fma.rn.f64 	%fd285, %fd6, 0d3FC999999999999A, 0d3FE0000000000000;
$L__BB0_6:
	cvta.to.global.u64 	%rd61, %rd42;
	mul.wide.u32 	%rd62, %r1, 8;
	add.s64 	%rd6, %rd61, %rd62;
	st.global.f64 	[%rd6], %fd285;
	cvta.to.global.u64 	%rd63, %rd33;
	add.s64 	%rd7, %rd63, %rd62;
	ld.global.f64 	%fd96, [%rd7];
	cvta.to.global.u64 	%rd64, %rd35;
	add.s64 	%rd8, %rd64, %rd62;
	ld.global.f64 	%fd97, [%rd8];
	fma.rn.f64 	%fd9, %fd96, 0d3FEF5C28F5C28F5C, %fd97;
	setp.lt.f64 	%p5, %fd9, 0dC004000000000000;
	mov.f64 	%fd286, 0d0000000000000000;
	@%p5 bra 	$L__BB0_9;
	setp.gt.f64 	%p6, %fd9, 0d4004000000000000;
	mov.f64 	%fd286, 0d3FF0000000000000;
	@%p6 bra 	$L__BB0_9;
	fma.rn.f64 	%fd286, %fd9, 0d3FC999999999999A, 0d3FE0000000000000;
$L__BB0_9:
	cvta.to.global.u64 	%rd65, %rd44;
	mul.wide.u32 	%rd66, %r1, 8;
	add.s64 	%rd9, %rd65, %rd66;
	st.global.f64 	[%rd9], %fd286;
	cvta.to.global.u64 	%rd67, %rd37;
	add.s64 	%rd10, %rd67, %rd66;
	ld.global.f64 	%fd100, [%rd10];
	cvta.to.global.u64 	%rd68, %rd39;
	add.s64 	%rd11, %rd68, %rd66;
	ld.global.f64 	%fd101, [%rd11];
	fma.rn.f64 	%fd12, %fd100, 0d3FEF5C28F5C28F5C, %fd101;
	setp.lt.f64 	%p7, %fd12, 0dC004000000000000;
	mov.f64 	%fd287, 0d0000000000000000;
	@%p7 bra 	$L__BB0_12;
	setp.gt.f64 	%p8, %fd12, 0d4004000000000000;
	mov.f64 	%fd287, 0d3FF0000000000000;
	@%p8 bra 	$L__BB0_12;
	fma.rn.f64 	%fd287, %fd12, 0d3FC999999999999A, 0d3FE0000000000000;
$L__BB0_12:
	cvta.to.global.u64 	%rd69, %rd46;
	mul.wide.u32 	%rd70, %r1, 8;
	add.s64 	%rd71, %rd69, %rd70;
	st.global.f64 	[%rd71], %fd287;
	ld.global.f64 	%fd103, [%rd3];
	ld.global.f64 	%fd104, [%rd6];
	ld.global.f64 	%fd105, [%rd9];
	mul.f64 	%fd106, %fd105, 0d0000000000000000;
	fma.rn.f64 	%fd15, %fd103, %fd104, %fd106;
	cvta.to.global.u64 	%rd72, %rd48;
	add.s64 	%rd73, %rd72, %rd70;
	st.global.f64 	[%rd73], %fd15;
	ld.global.f64 	%fd16, [%rd71];
	{
	.reg .b32 %temp; 
	mov.b64 	{%temp, %r10}, %fd15;
	}
	and.b32  	%r3, %r10, 2147483647;
	{
	.reg .b32 %temp; 
	mov.b64 	{%r11, %temp}, %fd15;
	}
	mov.b64 	%fd17, {%r11, %r3};
	setp.ltu.f64 	%p9, %fd17, 0d3FE4F92224DD2F1A;
	@%p9 bra 	$L__BB0_14;
	add.f64 	%fd107, %fd17, %fd17;
	cvt.rn.f32.f64 	%f5, %fd107;
	mul.f32 	%f6, %f5, 0f3FB8AA3B;
	cvt.rni.f32.f32 	%f7, %f6;
	cvt.f64.f32 	%fd108, %f7;
	fma.rn.f64 	%fd109, %fd108, 0dBFE62E42FEFA39EF, %fd107;
	fma.rn.f64 	%fd110, %fd109, 0d3E5AE904A4741B81, 0d3E928A27F89B6999;
	fma.rn.f64 	%fd111, %fd110, %fd109, 0d3EC71DE715FF7E07;
	fma.rn.f64 	%fd112, %fd111, %fd109, 0d3EFA019A6B0AC45A;
	fma.rn.f64 	%fd113, %fd112, %fd109, 0d3F2A01A017EED94F;
	fma.rn.f64 	%fd114, %fd113, %fd109, 0d3F56C16C17F2A71B;
	fma.rn.f64 	%fd115, %fd114, %fd109, 0d3F811111111173C4;
	fma.rn.f64 	%fd116, %fd115, %fd109, 0d3FA555555555211A;
	fma.rn.f64 	%fd117, %fd116, %fd109, 0d3FC5555555555540;
	fma.rn.f64 	%fd118, %fd117, %fd109, 0d3FE0000000000005;
	mul.f64 	%fd119, %fd109, %fd118;
	fma.rn.f64 	%fd120, %fd119, %fd109, %fd109;
	ex2.approx.ftz.f32 	%f8, %f7;
	cvt.f64.f32 	%fd121, %f8;
	mov.f64 	%fd122, 0d3FF0000000000000;
	sub.f64 	%fd123, %fd122, %fd121;
	neg.f64 	%fd124, %fd120;
	fma.rn.f64 	%fd125, %fd124, %fd121, %fd123;
	mov.f64 	%fd126, 0d4000000000000000;
	sub.f64 	%fd127, %fd126, %fd125;
	rcp.approx.ftz.f64 	%fd128, %fd127;
	neg.f64 	%fd129, %fd127;
	fma.rn.f64 	%fd130, %fd129, %fd128, 0d3FF0000000000000;
	fma.rn.f64 	%fd131, %fd130, %fd130, %fd130;
	fma.rn.f64 	%fd132, %fd131, %fd128, %fd128;
	fma.rn.f64 	%fd133, %fd132, 0dC000000000000000, 0d3FF0000000000000;
	setp.gt.u32 	%p10, %r3, 1077088193;
	selp.f64 	%fd134, 0d3FF0000000000000, %fd133, %p10;
	copysign.f64 	%fd288, %fd15, %fd134;
	bra.uni 	$L__BB0_15;
$L__BB0_14:
	mul.f64 	%fd135, %fd15, %fd15;
	fma.rn.f64 	%fd136, %fd135, 0dBEF0BC46E2F5E964, 0d3F14359F420AFC3D;
	fma.rn.f64 	%fd137, %fd136, %fd135, 0dBF2DF9F0728C5D84;
	fma.rn.f64 	%fd138, %fd137, %fd135, 0d3F4337D1CEC4F033;
	fma.rn.f64 	%fd139, %fd138, %fd135, 0dBF57D6E9674335B3;
	fma.rn.f64 	%fd140, %fd139, %fd135, 0d3F6D6D000D7AAD3D;
	fma.rn.f64 	%fd141, %fd140, %fd135, 0dBF8226E1F3CF1EF5;
	fma.rn.f64 	%fd142, %fd141, %fd135, 0d3F9664F47EC0C8CF;
	fma.rn.f64 	%fd143, %fd142, %fd135, 0dBFABA1BA1B80AB40;
	fma.rn.f64 	%fd144, %fd143, %fd135, 0d3FC111111110FA4A;
	fma.rn.f64 	%fd145, %fd144, %fd135, 0dBFD5555555555550;
	fma.rn.f64 	%fd146, %fd145, %fd135, 0d0000000000000000;
	fma.rn.f64 	%fd288, %fd146, %fd15, %fd15;
$L__BB0_15:
	ld.param.u64 	%rd96, [_Z11ExecuteLSTMddPdS_S_S_S_S_S_S_S_S_S_S_S_S_S_S_S_S_S_S_S_S_S_S_S_S_S__param_3];
	cvta.to.global.u64 	%rd74, %rd50;
	mul.f64 	%fd148, %fd16, %fd288;
	add.s64 	%rd76, %rd74, %rd70;
	st.global.f64 	[%rd76], %fd148;
	bar.sync 	0;
	bar.sync 	0;
	add.s64 	%rd107, %rd74, 16;
	add.s64 	%rd77, %rd70, 1600;
	cvta.to.global.u64 	%rd78, %rd36;
	add.s64 	%rd106, %rd78, %rd77;
	cvta.to.global.u64 	%rd79, %rd96;
	add.s64 	%rd105, %rd79, %rd77;
	cvta.to.global.u64 	%rd80, %rd38;
	add.s64 	%rd104, %rd80, %rd77;
	cvta.to.global.u64 	%rd81, %rd34;
	add.s64 	%rd103, %rd81, %rd77;
	mov.f64 	%fd289, 0d0000000000000000;
	mov.b32 	%r17, 0;
	mov.f64 	%fd290, %fd289;
	mov.f64 	%fd291, %fd289;
	mov.f64 	%fd292, %fd289;
$L__BB0_16:
	ld.global.f64 	%fd149, [%rd107+-16];
	ld.global.f64 	%fd150, [%rd106+-1600];
	fma.rn.f64 	%fd151, %fd149, %fd150, %fd292;
	ld.global.f64 	%fd152, [%rd105+-1600];
	fma.rn.f64 	%fd153, %fd149, %fd152, %fd291;
	ld.global.f64 	%fd154, [%rd103+-1600];
	fma.rn.f64 	%fd155, %fd149, %fd154, %fd290;
	ld.global.f64 	%fd156, [%rd104+-1600];
	fma.rn.f64 	%fd157, %fd149, %fd156, %fd289;
	ld.global.f64 	%fd158, [%rd107+-8];
	ld.global.f64 	%fd159, [%rd106+-800];
	fma.rn.f64 	%fd160, %fd158, %fd159, %fd151;
	ld.global.f64 	%fd161, [%rd105+-800];
	fma.rn.f64 	%fd162, %fd158, %fd161, %fd153;
	ld.global.f64 	%fd163, [%rd103+-800];
	fma.rn.f64 	%fd164, %fd158, %fd163, %fd155;
	ld.global.f64 	%fd165, [%rd104+-800];
	fma.rn.f64 	%fd166, %fd158, %fd165, %fd157;
	ld.global.f64 	%fd167, [%rd107];
	ld.global.f64 	%fd168, [%rd106];
	fma.rn.f64 	%fd169, %fd167, %fd168, %fd160;
	ld.global.f64 	%fd170, [%rd105];
	fma.rn.f64 	%fd171, %fd167, %fd170, %fd162;
	ld.global.f64 	%fd172, [%rd103];
	fma.rn.f64 	%fd173, %fd167, %fd172, %fd164;
	ld.global.f64 	%fd174, [%rd104];
	fma.rn.f64 	%fd175, %fd167, %fd174, %fd166;
	ld.global.f64 	%fd176, [%rd107+8];
	ld.global.f64 	%fd177, [%rd106+800];
	fma.rn.f64 	%fd292, %fd176, %fd177, %fd169;
	ld.global.f64 	%fd178, [%rd105+800];
	fma.rn.f64 	%fd291, %fd176, %fd178, %fd171;
	ld.global.f64 	%fd179, [%rd103+800];
	fma.rn.f64 	%fd290, %fd176, %fd179, %fd173;
	ld.global.f64 	%fd180, [%rd104+800];
	fma.rn.f64 	%fd289, %fd176, %fd180, %fd175;
	add.s32 	%r17, %r17, 4;
	add.s64 	%rd107, %rd107, 32;
	add.s64 	%rd106, %rd106, 3200;
	add.s64 	%rd105, %rd105, 3200;
	add.s64 	%rd104, %rd104, 3200;
	add.s64 	%rd103, %rd103, 3200;
	setp.ne.s32 	%p11, %r17, 100;
	@%p11 bra 	$L__BB0_16;
	ld.global.f64 	%fd181, [%rd1];
	fma.rn.f64 	%fd182, %fd181, 0d3FEC28F5C28F5C29, %fd292;
	ld.global.f64 	%fd183, [%rd2];
	add.f64 	%fd29, %fd183, %fd182;
	{
	.reg .b32 %temp; 
	mov.b64 	{%temp, %r13}, %fd29;
	}
	and.b32  	%r6, %r13, 2147483647;
	{
	.reg .b32 %temp; 
	mov.b64 	{%r14, %temp}, %fd29;
	}
	mov.b64 	%fd30, {%r14, %r6};
	setp.ltu.f64 	%p12, %fd30, 0d3FE4F92224DD2F1A;
	@%p12 bra 	$L__BB0_19;
	add.f64 	%fd184, %fd30, %fd30;
	cvt.rn.f32.f64 	%f9, %fd184;
	mul.f32 	%f10, %f9, 0f3FB8AA3B;
	cvt.rni.f32.f32 	%f11, %f10;
	cvt.f64.f32 	%fd185, %f11;
	fma.rn.f64 	%fd186, %fd185, 0dBFE62E42FEFA39EF, %fd184;
	fma.rn.f64 	%fd187, %fd186, 0d3E5AE904A4741B81, 0d3E928A27F89B6999;
	fma.rn.f64 	%fd188, %fd187, %fd186, 0d3EC71DE715FF7E07;
	fma.rn.f64 	%fd189, %fd188, %fd186, 0d3EFA019A6B0AC45A;
	fma.rn.f64 	%fd190, %fd189, %fd186, 0d3F2A01A017EED94F;
	fma.rn.f64 	%fd191, %fd190, %fd186, 0d3F56C16C17F2A71B;
	fma.rn.f64 	%fd192, %fd191, %fd186, 0d3F811111111173C4;
	fma.rn.f64 	%fd193, %fd192, %fd186, 0d3FA555555555211A;
	fma.rn.f64 	%fd194, %fd193, %fd186, 0d3FC5555555555540;
	fma.rn.f64 	%fd195, %fd194, %fd186, 0d3FE0000000000005;
	mul.f64 	%fd196, %fd186, %fd195;
	fma.rn.f64 	%fd197, %fd196, %fd186, %fd186;
	ex2.approx.ftz.f32 	%f12, %f11;
	cvt.f64.f32 	%fd198, %f12;
	mov.f64 	%fd199, 0d3FF0000000000000;
	sub.f64 	%fd200, %fd199, %fd198;
	neg.f64 	%fd201, %fd197;
	fma.rn.f64 	%fd202, %fd201, %fd198, %fd200;
	mov.f64 	%fd203, 0d4000000000000000;
	sub.f64 	%fd204, %fd203, %fd202;
	rcp.approx.ftz.f64 	%fd205, %fd204;
	neg.f64 	%fd206, %fd204;
	fma.rn.f64 	%fd207, %fd206, %fd205, 0d3FF0000000000000;
	fma.rn.f64 	%fd208, %fd207, %fd207, %fd207;
	fma.rn.f64 	%fd209, %fd208, %fd205, %fd205;
	fma.rn.f64 	%fd210, %fd209, 0dC000000000000000, 0d3FF0000000000000;
	setp.gt.u32 	%p13, %r6, 1077088193;
	selp.f64 	%fd211, 0d3FF0000000000000, %fd210, %p13;
	copysign.f64 	%fd293, %fd29, %fd211;
	bra.uni 	$L__BB0_20;
$L__BB0_19:
	mul.f64 	%fd212, %fd29, %fd29;
	fma.rn.f64 	%fd213, %fd212, 0dBEF0BC46E2F5E964, 0d3F14359F420AFC3D;
	fma.rn.f64 	%fd214, %fd213, %fd212, 0dBF2DF9F0728C5D84;
	fma.rn.f64 	%fd215, %fd214, %fd212, 0d3F4337D1CEC4F033;
	fma.rn.f64 	%fd216, %fd215, %fd212, 0dBF57D6E9674335B3;
	fma.rn.f64 	%fd217, %fd216, %fd212, 0d3F6D6D000D7AAD3D;
	fma.rn.f64 	%fd218, %fd217, %fd212, 0dBF8226E1F3CF1EF5;
	fma.rn.f64 	%fd219, %fd218, %fd212, 0d3F9664F47EC0C8CF;
	fma.rn.f64 	%fd220, %fd219, %fd212, 0dBFABA1BA1B80AB40;
	fma.rn.f64 	%fd221, %fd220, %fd212, 0d3FC111111110FA4A;
	fma.rn.f64 	%fd222, %fd221, %fd212, 0dBFD5555555555550;
	fma.rn.f64 	%fd223, %fd222, %fd212, 0d0000000000000000;
	fma.rn.f64 	%fd293, %fd223, %fd29, %fd29;
$L__BB0_20:
	ld.param.u64 	%rd97, [_Z11ExecuteLSTMddPdS_S_S_S_S_S_S_S_S_S_S_S_S_S_S_S_S_S_S_S_S_S_S_S_S_S__param_18];
	cvta.to.global.u64 	%rd82, %rd97;
	mul.wide.u32 	%rd83, %r1, 8;
	add.s64 	%rd27, %rd82, %rd83;
	st.global.f64 	[%rd27], %fd293;
	ld.global.f64 	%fd225, [%rd4];
	fma.rn.f64 	%fd226, %fd225, 0d3FEC28F5C28F5C29, %fd291;
	ld.global.f64 	%fd227, [%rd5];
	add.f64 	%fd34, %fd227, %fd226;
	setp.lt.f64 	%p14, %fd34, 0dC004000000000000;
	mov.f64 	%fd294, 0d0000000000000000;
	@%p14 bra 	$L__BB0_23;
	setp.gt.f64 	%p15, %fd34, 0d4004000000000000;
	mov.f64 	%fd294, 0d3FF0000000000000;
	@%p15 bra 	$L__BB0_23;
	fma.rn.f64 	%fd294, %fd34, 0d3FC999999999999A, 0d3FE0000000000000;
$L__BB0_23:
	ld.param.u64 	%rd98, [_Z11ExecuteLSTMddPdS_S_S_S_S_S_S_S_S_S_S_S_S_S_S_S_S_S_S_S_S_S_S_S_S_S__param_20];
	cvta.to.global.u64 	%rd84, %rd98;
	add.s64 	%rd28, %rd84, %rd83;
	st.global.f64 	[%rd28], %fd294;
	ld.global.f64 	%fd230, [%rd7];
	fma.rn.f64 	%fd231, %fd230, 0d3FEC28F5C28F5C29, %fd290;
	ld.global.f64 	%fd232, [%rd8];
	add.f64 	%fd37, %fd232, %fd231;
	setp.lt.f64 	%p16, %fd37, 0dC004000000000000;
	mov.f64 	%fd295, 0d0000000000000000;
	@%p16 bra 	$L__BB0_26;
	setp.gt.f64 	%p17, %fd37, 0d4004000000000000;
	mov.f64 	%fd295, 0d3FF0000000000000;
	@%p17 bra 	$L__BB0_26;
	fma.rn.f64 	%fd295, %fd37, 0d3FC999999999999A, 0d3FE0000000000000;
$L__BB0_26:
	ld.param.u64 	%rd99, [_Z11ExecuteLSTMddPdS_S_S_S_S_S_S_S_S_S_S_S_S_S_S_S_S_S_S_S_S_S_S_S_S_S__param_22];
	cvta.to.global.u64 	%rd86, %rd99;
	add.s64 	%rd29, %rd86, %rd83;
	st.global.f64 	[%rd29], %fd295;
	ld.global.f64 	%fd235, [%rd10];
	fma.rn.f64 	%fd236, %fd235, 0d3FEC28F5C28F5C29, %fd289;
	ld.global.f64 	%fd237, [%rd11];
	add.f64 	%fd40, %fd237, %fd236;
	setp.lt.f64 	%p18, %fd40, 0dC004000000000000;
	mov.f64 	%fd296, 0d0000000000000000;
	@%p18 bra 	$L__BB0_29;
	setp.gt.f64 	%p19, %fd40, 0d4004000000000000;
	mov.f64 	%fd296, 0d3FF0000000000000;
	@%p19 bra 	$L__BB0_29;
	fma.rn.f64 	%fd296, %fd40, 0d3FC999999999999A, 0d3FE0000000000000;
$L__BB0_29:
	ld.param.u64 	%rd101, [_Z11ExecuteLSTMddPdS_S_S_S_S_S_S_S_S_S_S_S_S_S_S_S_S_S_S_S_S_S_S_S_S_S__param_26];
	ld.param.u64 	%rd100, [_Z11ExecuteLSTMddPdS_S_S_S_S_S_S_S_S_S_S_S_S_S_S_S_S_S_S_S_S_S_S_S_S_S__param_24];
	cvta.to.global.u64 	%rd88, %rd100;
	add.s64 	%rd90, %rd88, %rd83;
	st.global.f64 	[%rd90], %fd296;
	ld.global.f64 	%fd239, [%rd27];
	ld.global.f64 	%fd240, [%rd28];
	ld.global.f64 	%fd241, [%rd29];
	mul.f64 	%fd242, %fd15, %fd241;
	fma.rn.f64 	%fd43, %fd239, %fd240, %fd242;
	cvta.to.global.u64 	%rd91, %rd101;
	add.s64 	%rd92, %rd91, %rd83;
	st.global.f64 	[%rd92], %fd43;
	ld.global.f64 	%fd44, [%rd90];
	{
	.reg .b32 %temp; 
	mov.b64 	{%temp, %r15}, %fd43;
	}
	and.b32  	%r7, %r15, 2147483647;
	{
	.reg .b32 %temp; 
	mov.b64 	{%r16, %temp}, %fd43;
	}
	mov.b64 	%fd45, {%r16, %r7};
	setp.ltu.f64 	%p20, %fd45, 0d3FE4F92224DD2F1A;
	@%p20 bra 	$L__BB0_31;
	add.f64 	%fd243, %fd45, %fd45;
	cvt.rn.f32.f64 	%f13, %fd243;
	mul.f32 	%f14, %f13, 0f3FB8AA3B;
	cvt.rni.f32.f32 	%f15, %f14;
	cvt.f64.f32 	%fd244, %f15;
	fma.rn.f64 	%fd245, %fd244, 0dBFE62E42FEFA39EF, %fd243;
	fma.rn.f64 	%fd246, %fd245, 0d3E5AE904A4741B81, 0d3E928A27F89B6999;
	fma.rn.f64 	%fd247, %fd246, %fd245, 0d3EC71DE715FF7E07;
	fma.rn.f64 	%fd248, %fd247, %fd245, 0d3EFA019A6B0AC45A;
	fma.rn.f64 	%fd249, %fd248, %fd245, 0d3F2A01A017EED94F;
	fma.rn.f64 	%fd250, %fd249, %fd245, 0d3F56C16C17F2A71B;
	fma.rn.f64 	%fd251, %fd250, %fd245, 0d3F811111111173C4;
	fma.rn.f64 	%fd252, %fd251, %fd245, 0d3FA555555555211A;
	fma.rn.f64 	%fd253, %fd252, %fd245, 0d3FC5555555555540;
	fma.rn.f64 	%fd254, %fd253, %fd245, 0d3FE0000000000005;
	mul.f64 	%fd255, %fd245, %fd254;
	fma.rn.f64 	%fd256, %fd255, %fd245, %fd245;
	ex2.approx.ftz.f32 	%f16, %f15;
	cvt.f64.f32 	%fd257, %f16;
	mov.f64 	%fd258, 0d3FF0000000000000;
	sub.f64 	%fd259, %fd258, %fd257;
	neg.f64 	%fd260, %fd256;
	fma.rn.f64 	%fd261, %fd260, %fd257, %fd259;
	mov.f64 	%fd262, 0d4000000000000000;
	sub.f64 	%fd263, %fd262, %fd261;
	rcp.approx.ftz.f64 	%fd264, %fd263;
	neg.f64 	%fd265, %fd263;
	fma.rn.f64 	%fd266, %fd265, %fd264, 0d3FF0000000000000;
	fma.rn.f64 	%fd267, %fd266, %fd266, %fd266;
	fma.rn.f64 	%fd268, %fd267, %fd264, %fd264;
	fma.rn.f64 	%fd269, %fd268, 0dC000000000000000, 0d3FF0000000000000;
	setp.gt.u32 	%p21, %r7, 1077088193;
	selp.f64 	%fd270, 0d3FF0000000000000, %fd269, %p21;
	copysign.f64 	%fd297, %fd43, %fd270;
	bra.uni 	$L__BB0_32;
$L__BB0_31:
	mul.f64 	%fd271, %fd43, %fd43;
	fma.rn.f64 	%fd272, %fd271, 0dBEF0BC46E2F5E964, 0d3F14359F420AFC3D;
	fma.rn.f64 	%fd273, %fd272, %fd271, 0dBF2DF9F0728C5D84;
	fma.rn.f64 	%fd274, %fd273, %fd271, 0d3F4337D1CEC4F033;
	fma.rn.f64 	%fd275, %fd274, %fd271, 0dBF57D6E9674335B3;
	fma.rn.f64 	%fd276, %fd275, %fd271, 0d3F6D6D000D7AAD3D;
	fma.rn.f64 	%fd277, %fd276, %fd271, 0dBF8226E1F3CF1EF5;
	fma.rn.f64 	%fd278, %fd277, %fd271, 0d3F9664F47EC0C8CF;
	fma.rn.f64 	%fd279, %fd278, %fd271, 0dBFABA1BA1B80AB40;
	fma.rn.f64 	%fd280, %fd279, %fd271, 0d3FC111111110FA4A;
	fma.rn.f64 	%fd281, %fd280, %fd271, 0dBFD5555555555550;
	fma.rn.f64 	%fd282, %fd281, %fd271, 0d0000000000000000;
	fma.rn.f64 	%fd297, %fd282, %fd43, %fd43;
$L__BB0_32:
	ld.param.u64 	%rd102, [_Z11ExecuteLSTMddPdS_S_S_S_S_S_S_S_S_S_S_S_S_S_S_S_S_S_S_S_S_S_S_S_S_S__param_28];
	cvta.to.global.u64 	%rd93, %rd102;
	mul.f64 	%fd283, %fd44, %fd297;
	add.s64 	%rd95, %rd93, %rd83;
	st.global.f64 	[%rd95], %fd283;
	bar.sync 	0;
	ret;

}
	// .globl	_Z6bpLSTMddPdS_S_S_S_S_S_S_S_S_S_S_S_S_S_S_S_S_S_S_S_S_S_S_S_S_S_
.visible .entry _Z6bpLSTMddPdS_S_S_S_S_S_S_S_S_S_S_S_S_S_S_S_S_S_S_S_S_S_S_S_S_S_(
	.param .f64 _Z6bpLSTMddPdS_S_S_S_S_S_S_S_S_S_S_S_S_S_S_S_S_S_S_S_S_S_S_S_S_S__param_0,
	.param .f64 _Z6bpLSTMddPdS_S_S_S_S_S_S_S_S_S_S_S_S_S_S_S_S_S_S_S_S_S_S_S_S_S__param_1,
	.param .u64 .ptr .align 1 _Z6bpLSTMddPdS_S_S_S_S_S_S_S_S_S_S_S_S_S_S_S_S_S_S_S_S_S_S_S_S_S__param_2,
	.param .u64 .ptr .align 1 _Z6bpLSTMddPdS_S_S_S_S_S_S_S_S_S_S_S_S_S_S_S_S_S_S_S_S_S_S_S_S_S__param_3,
	.param .u64 .ptr .align 1 _Z6bpLSTMddPdS_S_S_S_S_S_S_S_S_S_S_S_S_S_S_S_S_S_S_S_S_S_S_S_S_S__param_4,
	.param .u64 .ptr .align 1 _Z6bpLSTMddPdS_S_S_S_S_S_S_S_S_S_S_S_S_S_S_S_S_S_S_S_S_S_S_S_S_S__param_5,
	.param .u64 .ptr .align 1 _Z6bpLSTMddPdS_S_S_S_S_S_S_S_S_S_S_S_S_S_S_S_S_S_S_S_S_S_S_S_S_S__param_6,
	.param .u64 .ptr .align 1 _Z6bpLSTMddPdS_S_S_S_S_S_S_S_S_S_S_S_S_S_S_S_S_S_S_S_S_S_S_S_S_S__param_7,
	.param .u64 .ptr .align 1 _Z6bpLSTMddPdS_S_S_S_S_S_S_S_S_S_S_S_S_S_S_S_S_S_S_S_S_S_S_S_S_S__param_8,
	.param .u64 .ptr .align 1 _Z6bpLSTMddPdS_S_S_S_S_S_S_S_S_S_S_S_S_S_S_S_S_S_S_S_S_S_S_S_S_S__param_9,
	.param .u64 .ptr .align 1 _Z6bpLSTMddPdS_S_S_S_S_S_S_S_S_S_S_S_S_S_S_S_S_S_S_S_S_S_S_S_S_S__param_10,
	.param .u64 .ptr .align 1 _Z6bpLSTMddPdS_S_S_S_S_S_S_S_S_S_S_S_S_S_S_S_S_S_S_S_S_S_S_S_S_S__param_11,
	.param .u64 .ptr .align 1 _Z6bpLSTMddPdS_S_S_S_S_S_S_S_S_S_S_S_S_S_S_S_S_S_S_S_S_S_S_S_S_S__param_12,
	.param .u64 .ptr .align 1 _Z6bpLSTMddPdS_S_S_S_S_S_S_S_S_S_S_S_S_S_S_S_S_S_S_S_S_S_S_S_S_S__param_13,
	.param .u64 .ptr .align 1 _Z6bpLSTMddPdS_S_S_S_S_S_S_S_S_S_S_S_S_S_S_S_S_S_S_S_S_S_S_S_S_S__param_14,
	.param .u64 .ptr .align 1 _Z6bpLSTMddPdS_S_S_S_S_S_S_S_S_S_S_S_S_S_S_S_S_S_S_S_S_S_S_S_S_S__param_15,
	.param .u64 .ptr .align 1 _Z6bpLSTMddPdS_S_S_S_S_S_S_S_S_S_S_S_S_S_S_S_S_S_S_S_S_S_S_S_S_S__param_16,
	.param .u64 .ptr .align 1 _Z6bpLSTMddPdS_S_S_S_S_S_S_S_S_S_S_S_S_S_S_S_S_S_S_S_S_S_S_S_S_S__param_17,
	.param .u64 .ptr .align 1 _Z6bpLSTMddPdS_S_S_S_S_S_S_S_S_S_S_S_S_S_S_S_S_S_S_S_S_S_S_S_S_S__param_18,
	.param .u64 .ptr .align 1 _Z6bpLSTMddPdS_S_S_S_S_S_S_S_S_S_S_S_S_S_S_S_S_S_S_S_S_S_S_S_S_S__param_19,
	.param .u64 .ptr .align 1 _Z6bpLSTMddPdS_S_S_S_S_S_S_S_S_S_S_S_S_S_S_S_S_S_S_S_S_S_S_S_S_S__param_20,
	.param .u64 .ptr .align 1 _Z6bpLSTMddPdS_S_S_S_S_S_S_S_S_S_S_S_S_S_S_S_S_S_S_S_S_S_S_S_S_S__param_21,
	.param .u64 .ptr .align 1 _Z6bpLSTMddPdS_S_S_S_S_S_S_S_S_S_S_S_S_S_S_S_S_S_S_S_S_S_S_S_S_S__param_22,
	.param .u64 .ptr .align 1 _Z6bpLSTMddPdS_S_S_S_S_S_S_S_S_S_S_S_S_S_S_S_S_S_S_S_S_S_S_S_S_S__param_23,
	.param .u64 .ptr .align 1 _Z6bpLSTMddPdS_S_S_S_S_S_S_S_S_S_S_S_S_S_S_S_S_S_S_S_S_S_S_S_S_S__param_24,
	.param .u64 .ptr .align 1 _Z6bpLSTMddPdS_S_S_S_S_S_S_S_S_S_S_S_S_S_S_S_S_S_S_S_S_S_S_S_S_S__param_25,
	.param .u64 .ptr .align 1 _Z6bpLSTMddPdS_S_S_S_S_S_S_S_S_S_S_S_S_S_S_S_S_S_S_S_S_S_S_S_S_S__param_26,
	.param .u64 .ptr .align 1 _Z6bpLSTMddPdS_S_S_S_S_S_S_S_S_S_S_S_S_S_S_S_S_S_S_S_S_S_S_S_S_S__param_27,
	.param .u64 .ptr .align 1 _Z6bpLSTMddPdS_S_S_S_S_S_S_S_S_S_S_S_S_S_S_S_S_S_S_S_S_S_S_S_S_S__param_28
)
{
	.reg .pred 	%p<17>;
	.reg .b32 	%r<91>;
	.reg .b32 	%f<25>;
	.reg .b64 	%rd<122>;
	.reg .b64 	%fd<568>;
	// demoted variable
	.shared .align 8 .b8 _ZZ6bpLSTMddPdS_S_S_S_S_S_S_S_S_S_S_S_S_S_S_S_S_S_S_S_S_S_S_S_S_S_E7u_delta[800];
	// demoted variable
	.shared .align 8 .b8 _ZZ6bpLSTMddPdS_S_S_S_S_S_S_S_S_S_S_S_S_S_S_S_S_S_S_S_S_S_S_S_S_S_E7O_delta[800];
	// demoted variable
	.shared .align 8 .b8 _ZZ6bpLSTMddPdS_S_S_S_S_S_S_S_S_S_S_S_S_S_S_S_S_S_S_S_S_S_S_S_S_S_E7I_delta[800];
	// demoted variable
	.shared .align 8 .b8 _ZZ6bpLSTMddPdS_S_S_S_S_S_S_S_S_S_S_S_S_S_S_S_S_S_S_S_S_S_S_S_S_S_E7F_delta[800];
	// demoted variable
	.shared .align 8 .b8 _ZZ6bpLSTMddPdS_S_S_S_S_S_S_S_S_S_S_S_S_S_S_S_S_S_S_S_S_S_S_S_S_S_E7A_delta[800];
	// demoted variable
	.shared .align 8 .b8 _ZZ6bpLSTMddPdS_S_S_S_S_S_S_S_S_S_S_S_S_S_S_S_S_S_S_S_S_S_S_S_S_S_E11state_delta[800];
	// demoted variable
	.shared .align 8 .b8 _ZZ6bpLSTMddPdS_S_S_S_S_S_S_S_S_S_S_S_S_S_S_S_S_S_S_S_S_S_S_S_S_S_E14O_future_delta[800];
	// demoted variable
	.shared .align 8 .b8 _ZZ6bpLSTMddPdS_S_S_S_S_S_S_S_S_S_S_S_S_S_S_S_S_S_S_S_S_S_S_S_S_S_E14I_future_delta[800];
	// demoted variable
	.shared .align 8 .b8 _ZZ6bpLSTMddPdS_S_S_S_S_S_S_S_S_S_S_S_S_S_S_S_S_S_S_S_S_S_S_S_S_S_E14F_future_delta[800];
	// demoted variable
	.shared .align 8 .b8 _ZZ6bpLSTMddPdS_S_S_S_S_S_S_S_S_S_S_S_S_S_S_S_S_S_S_S_S_S_S_S_S_S_E14A_future_delta[800];
	// demoted variable
	.shared .align 8 .b8 _ZZ6bpLSTMddPdS_S_S_S_S_S_S_S_S_S_S_S_S_S_S_S_S_S_S_S_S_S_S_S_S_S_E18state_future_delta[800];
	// demoted variable
	.shared .align 8 .b8 _ZZ6bpLSTMddPdS_S_S_S_S_S_S_S_S_S_S_S_S_S_S_S_S_S_S_S_S_S_S_S_S_S_E18forget_gate_future[800];
	// demoted variable
	.shared .align 8 .b8 _ZZ6bpLSTMddPdS_S_S_S_S_S_S_S_S_S_S_S_S_S_S_S_S_S_S_S_S_S_S_S_S_S_E5u_pre[800];
	// demoted variable
	.shared .align 8 .b8 _ZZ6bpLSTMddPdS_S_S_S_S_S_S_S_S_S_S_S_S_S_S_S_S_S_S_S_S_S_S_S_S_S_E9state_pre[800];
	ld.param.f64 	%fd52, [_Z6bpLSTMddPdS_S_S_S_S_S_S_S_S_S_S_S_S_S_S_S_S_S_S_S_S_S_S_S_S_S__param_1];
	ld.param.u64 	%rd46, [_Z6bpLSTMddPdS_S_S_S_S_S_S_S_S_S_S_S_S_S_S_S_S_S_S_S_S_S_S_S_S_S__param_2];
	ld.param.u64 	%rd60, [_Z6bpLSTMddPdS_S_S_S_S_S_S_S_S_S_S_S_S_S_S_S_S_S_S_S_S_S_S_S_S_S__param_3];
	ld.param.u64 	%rd61, [_Z6bpLSTMddPdS_S_S_S_S_S_S_S_S_S_S_S_S_S_S_S_S_S_S_S_S_S_S_S_S_S__param_6];
	ld.param.u64 	%rd48, [_Z6bpLSTMddPdS_S_S_S_S_S_S_S_S_S_S_S_S_S_S_S_S_S_S_S_S_S_S_S_S_S__param_8];
	ld.param.u64 	%rd62, [_Z6bpLSTMddPdS_S_S_S_S_S_S_S_S_S_S_S_S_S_S_S_S_S_S_S_S_S_S_S_S_S__param_9];
	ld.param.u64 	%rd49, [_Z6bpLSTMddPdS_S_S_S_S_S_S_S_S_S_S_S_S_S_S_S_S_S_S_S_S_S_S_S_S_S__param_11];
	ld.param.u64 	%rd63, [_Z6bpLSTMddPdS_S_S_S_S_S_S_S_S_S_S_S_S_S_S_S_S_S_S_S_S_S_S_S_S_S__param_12];
	ld.param.u64 	%rd64, [_Z6bpLSTMddPdS_S_S_S_S_S_S_S_S_S_S_S_S_S_S_S_S_S_S_S_S_S_S_S_S_S__param_14];
	ld.param.u64 	%rd50, [_Z6bpLSTMddPdS_S_S_S_S_S_S_S_S_S_S_S_S_S_S_S_S_S_S_S_S_S_S_S_S_S__param_17];
	ld.param.u64 	%rd51, [_Z6bpLSTMddPdS_S_S_S_S_S_S_S_S_S_S_S_S_S_S_S_S_S_S_S_S_S_S_S_S_S__param_18];
	ld.param.u64 	%rd52, [_Z6bpLSTMddPdS_S_S_S_S_S_S_S_S_S_S_S_S_S_S_S_S_S_S_S_S_S_S_S_S_S__param_19];
	ld.param.u64 	%rd53, [_Z6bpLSTMddPdS_S_S_S_S_S_S_S_S_S_S_S_S_S_S_S_S_S_S_S_S_S_S_S_S_S__param_20];
	ld.param.u64 	%rd54, [_Z6bpLSTMddPdS_S_S_S_S_S_S_S_S_S_S_S_S_S_S_S_S_S_S_S_S_S_S_S_S_S__param_21];
	ld.param.u64 	%rd55, [_Z6bpLSTMddPdS_S_S_S_S_S_S_S_S_S_S_S_S_S_S_S_S_S_S_S_S_S_S_S_S_S__param_22];
	ld.param.u64 	%rd56, [_Z6bpLSTMddPdS_S_S_S_S_S_S_S_S_S_S_S_S_S_S_S_S_S_S_S_S_S_S_S_S_S__param_23];
	ld.param.u64 	%rd57, [_Z6bpLSTMddPdS_S_S_S_S_S_S_S_S_S_S_S_S_S_S_S_S_S_S_S_S_S_S_S_S_S__param_24];
	ld.param.u64 	%rd58, [_Z6bpLSTMddPdS_S_S_S_S_S_S_S_S_S_S_S_S_S_S_S_S_S_S_S_S_S_S_S_S_S__param_25];
	ld.param.u64 	%rd59, [_Z6bpLSTMddPdS_S_S_S_S_S_S_S_S_S_S_S_S_S_S_S_S_S_S_S_S_S_S_S_S_S__param_26];
	ld.param.u64 	%rd65, [_Z6bpLSTMddPdS_S_S_S_S_S_S_S_S_S_S_S_S_S_S_S_S_S_S_S_S_S_S_S_S_S__param_27];
	ld.param.u64 	%rd66, [_Z6bpLSTMddPdS_S_S_S_S_S_S_S_S_S_S_S_S_S_S_S_S_S_S_S_S_S_S_S_S_S__param_28];
	cvta.to.global.u64 	%rd1, %rd62;
	cvta.to.global.u64 	%rd2, %rd63;
	cvta.to.global.u64 	%rd3, %rd61;
	cvta.to.global.u64 	%rd4, %rd60;
	cvta.to.global.u64 	%rd5, %rd65;
	cvta.to.global.u64 	%rd67, %rd64;
	cvta.to.global.u64 	%rd68, %rd66;
	mov.u32 	%r1, %tid.x;
	shl.b32 	%r34, %r1, 3;
	mov.u32 	%r35, _ZZ6bpLSTMddPdS_S_S_S_S_S_S_S_S_S_S_S_S_S_S_S_S_S_S_S_S_S_S_S_S_S_E14O_future_delta;
	add.s32 	%r36, %r35, %r34;
	mov.b64 	%rd69, 0;
	st.shared.u64 	[%r36], %rd69;
	mov.u32 	%r37, _ZZ6bpLSTMddPdS_S_S_S_S_S_S_S_S_S_S_S_S_S_S_S_S_S_S_S_S_S_S_S_S_S_E14I_future_delta;
	add.s32 	%r38, %r37, %r34;
	st.shared.u64 	[%r38], %rd69;
	mov.u32 	%r39, _ZZ6bpLSTMddPdS_S_S_S_S_S_S_S_S_S_S_S_S_S_S_S_S_S_S_S_S_S_S_S_S_S_E14F_future_delta;
	add.s32 	%r40, %r39, %r34;
	st.shared.u64 	[%r40], %rd69;
	mov.u32 	%r41, _ZZ6bpLSTMddPdS_S_S_S_S_S_S_S_S_S_S_S_S_S_S_S_S_S_S_S_S_S_S_S_S_S_E14A_future_delta;
	add.s32 	%r42, %r41, %r34;
	st.shared.u64 	[%r42], %rd69;
	mov.u32 	%r43, _ZZ6bpLSTMddPdS_S_S_S_S_S_S_S_S_S_S_S_S_S_S_S_S_S_S_S_S_S_S_S_S_S_E18state_future_delta;
	add.s32 	%r2, %r43, %r34;
	st.shared.u64 	[%r2], %rd69;
	mov.u32 	%r44, _ZZ6bpLSTMddPdS_S_S_S_S_S_S_S_S_S_S_S_S_S_S_S_S_S_S_S_S_S_S_S_S_S_E18forget_gate_future;
	add.s32 	%r3, %r44, %r34;
	st.shared.u64 	[%r3], %rd69;
	mov.u32 	%r45, _ZZ6bpLSTMddPdS_S_S_S_S_S_S_S_S_S_S_S_S_S_S_S_S_S_S_S_S_S_S_S_S_S_E5u_pre;
	add.s32 	%r46, %r45, %r34;
	st.shared.u64 	[%r46], %rd69;
	mov.u32 	%r47, _ZZ6bpLSTMddPdS_S_S_S_S_S_S_S_S_S_S_S_S_S_S_S_S_S_S_S_S_S_S_S_S_S_E9state_pre;
	add.s32 	%r4, %r47, %r34;
	st.shared.u64 	[%r4], %rd69;
	bar.sync 	0;
	mov.f64 	%fd53, 0d3FEC28F5C28F5C29;
	sub.f64 	%fd54, %fd53, %fd52;
	mul.f64 	%fd55, %fd54, 0d3FB999999999999A;
	mov.f64 	%fd56, 0d3FF0000000000000;
	sub.f64 	%fd57, %fd56, %fd52;
	mul.f64 	%fd58, %fd52, %fd57;
	mul.f64 	%fd59, %fd55, %fd58;
	mul.wide.u32 	%rd70, %r1, 8;
	add.s64 	%rd71, %rd68, %rd70;
	ld.global.f64 	%fd60, [%rd71];
	add.s64 	%rd6, %rd67, %rd70;
	ld.global.f64 	%fd61, [%rd6];
	fma.rn.f64 	%fd62, %fd59, %fd60, %fd61;
	st.global.f64 	[%rd6], %fd62;
	mul.f64 	%fd63, %fd54, %fd58;
	fma.rn.f64 	%fd560, %fd63, %fd62, 0d0000000000000000;
	add.s64 	%rd7, %rd4, 16;
	mul.wide.u32 	%rd117, %r1, 800;
	add.s64 	%rd9, %rd3, 16;
	add.s64 	%rd10, %rd2, 16;
	add.s32 	%r84, %r41, 16;
	add.s32 	%r83, %r35, 16;
	add.s64 	%rd11, %rd1, 16;
	mov.b32 	%r85, 16;
	mov.u64 	%rd111, %rd117;
$L__BB1_1:
	mov.u32 	%r48, _ZZ6bpLSTMddPdS_S_S_S_S_S_S_S_S_S_S_S_S_S_S_S_S_S_S_S_S_S_S_S_S_S_E14I_future_delta;
	add.s32 	%r49, %r48, %r85;
	ld.shared.f64 	%fd64, [%r49+-16];
	add.s64 	%rd72, %rd7, %rd111;
	ld.global.f64 	%fd65, [%rd72+-16];
	fma.rn.f64 	%fd66, %fd64, %fd65, %fd560;
	mov.u32 	%r50, _ZZ6bpLSTMddPdS_S_S_S_S_S_S_S_S_S_S_S_S_S_S_S_S_S_S_S_S_S_S_S_S_S_E14F_future_delta;
	add.s32 	%r51, %r50, %r85;
	ld.shared.f64 	%fd67, [%r51+-16];
	add.s64 	%rd73, %rd9, %rd111;
	ld.global.f64 	%fd68, [%rd73+-16];
	fma.rn.f64 	%fd69, %fd67, %fd68, %fd66;
	ld.shared.f64 	%fd70, [%r83+-16];
	add.s64 	%rd74, %rd10, %rd111;
	ld.global.f64 	%fd71, [%rd74+-16];
	fma.rn.f64 	%fd72, %fd70, %fd71, %fd69;
	ld.shared.f64 	%fd73, [%r84+-16];
	add.s64 	%rd75, %rd11, %rd111;
	ld.global.f64 	%fd74, [%rd75+-16];
	fma.rn.f64 	%fd75, %fd73, %fd74, %fd72;
	ld.shared.f64 	%fd76, [%r49+-8];
	ld.global.f64 	%fd77, [%rd72+-8];
	fma.rn.f64 	%fd78, %fd76, %fd77, %fd75;
	ld.shared.f64 	%fd79, [%r51+-8];
	ld.global.f64 	%fd80, [%rd73+-8];
	fma.rn.f64 	%fd81, %fd79, %fd80, %fd78;
	ld.shared.f64 	%fd82, [%r83+-8];
	ld.global.f64 	%fd83, [%rd74+-8];
	fma.rn.f64 	%fd84, %fd82, %fd83, %fd81;
	ld.shared.f64 	%fd85, [%r84+-8];
	ld.global.f64 	%fd86, [%rd75+-8];
	fma.rn.f64 	%fd87, %fd85, %fd86, %fd84;
	ld.shared.f64 	%fd88, [%r49];
	ld.global.f64 	%fd89, [%rd72];
	fma.rn.f64 	%fd90, %fd88, %fd89, %fd87;
	ld.shared.f64 	%fd91, [%r51];
	ld.global.f64 	%fd92, [%rd73];
	fma.rn.f64 	%fd93, %fd91, %fd92, %fd90;
	ld.shared.f64 	%fd94, [%r83];
	ld.global.f64 	%fd95, [%rd74];
	fma.rn.f64 	%fd96, %fd94, %fd95, %fd93;
	ld.shared.f64 	%fd97, [%r84];
	ld.global.f64 	%fd98, [%rd75];
	fma.rn.f64 	%fd99, %fd97, %fd98, %fd96;
	ld.shared.f64 	%fd100, [%r49+8];
	ld.global.f64 	%fd101, [%rd72+8];
	fma.rn.f64 	%fd102, %fd100, %fd101, %fd99;
	ld.shared.f64 	%fd103, [%r51+8];
	ld.global.f64 	%fd104, [%rd73+8];
	fma.rn.f64 	%fd105, %fd103, %fd104, %fd102;
	ld.shared.f64 	%fd106, [%r83+8];
	ld.global.f64 	%fd107, [%rd74+8];
	fma.rn.f64 	%fd108, %fd106, %fd107, %fd105;
	ld.shared.f64 	%fd109, [%r84+8];
	ld.global.f64 	%fd110, [%rd75+8];
	fma.rn.f64 	%fd560, %fd109, %fd110, %fd108;
	add.s32 	%r85, %r85, 32;
	add.s64 	%rd111, %rd111, 32;
	add.s32 	%r84, %r84, 32;
	add.s32 	%r83, %r83, 32;
	setp.ne.s32 	%p1, %r85, 816;
	@%p1 bra 	$L__BB1_1;
	shl.b32 	%r52, %r1, 3;
	mov.u32 	%r53, _ZZ6bpLSTMddPdS_S_S_S_S_S_S_S_S_S_S_S_S_S_S_S_S_S_S_S_S_S_S_S_S_S_E7u_delta;
	add.s32 	%r11, %r53, %r52;
	st.shared.f64 	[%r11], %fd560;
	cvta.to.global.u64 	%rd76, %rd59;
	mul.wide.u32 	%rd77, %r1, 8;
	add.s64 	%rd14, %rd76, %rd77;
	ld.global.f64 	%fd4, [%rd14];
	{
	.reg .b32 %temp; 
	mov.b64 	{%temp, %r54}, %fd4;
	}
	and.b32  	%r12, %r54, 2147483647;
	{
	.reg .b32 %temp; 
	mov.b64 	{%r55, %temp}, %fd4;
	}
	mov.b64 	%fd5, {%r55, %r12};
	setp.ltu.f64 	%p2, %fd5, 0d3FE4F92224DD2F1A;
	@%p2 bra 	$L__BB1_4;
	add.f64 	%fd111, %fd5, %fd5;
	cvt.rn.f32.f64 	%f1, %fd111;
	mul.f32 	%f2, %f1, 0f3FB8AA3B;
	cvt.rni.f32.f32 	%f3, %f2;
	cvt.f64.f32 	%fd112, %f3;
	fma.rn.f64 	%fd113, %fd112, 0dBFE62E42FEFA39EF, %fd111;
	fma.rn.f64 	%fd114, %fd113, 0d3E5AE904A4741B81, 0d3E928A27F89B6999;
	fma.rn.f64 	%fd115, %fd114, %fd113, 0d3EC71DE715FF7E07;
	fma.rn.f64 	%fd116, %fd115, %fd113, 0d3EFA019A6B0AC45A;
	fma.rn.f64 	%fd117, %fd116, %fd113, 0d3F2A01A017EED94F;
	fma.rn.f64 	%fd118, %fd117, %fd113, 0d3F56C16C17F2A71B;
	fma.rn.f64 	%fd119, %fd118, %fd113, 0d3F811111111173C4;
	fma.rn.f64 	%fd120, %fd119, %fd113, 0d3FA555555555211A;
	fma.rn.f64 	%fd121, %fd120, %fd113, 0d3FC5555555555540;
	fma.rn.f64 	%fd122, %fd121, %fd113, 0d3FE0000000000005;
	mul.f64 	%fd123, %fd113, %fd122;
	fma.rn.f64 	%fd124, %fd123, %fd113, %fd113;
	ex2.approx.ftz.f32 	%f4, %f3;
	cvt.f64.f32 	%fd125, %f4;
	mov.f64 	%fd126, 0d3FF0000000000000;
	sub.f64 	%fd127, %fd126, %fd125;
	neg.f64 	%fd128, %fd124;
	fma.rn.f64 	%fd129, %fd128, %fd125, %fd127;
	mov.f64 	%fd130, 0d4000000000000000;
	sub.f64 	%fd131, %fd130, %fd129;
	rcp.approx.ftz.f64 	%fd132, %fd131;
	neg.f64 	%fd133, %fd131;
	fma.rn.f64 	%fd134, %fd133, %fd132, 0d3FF0000000000000;
	fma.rn.f64 	%fd135, %fd134, %fd134, %fd134;
	fma.rn.f64 	%fd136, %fd135, %fd132, %fd132;
	fma.rn.f64 	%fd137, %fd136, 0dC000000000000000, 0d3FF0000000000000;
	setp.gt.u32 	%p3, %r12, 1077088193;
	selp.f64 	%fd138, 0d3FF0000000000000, %fd137, %p3;
	copysign.f64 	%fd561, %fd4, %fd138;
	bra.uni 	$L__BB1_5;
$L__BB1_4:
	mul.f64 	%fd139, %fd4, %fd4;
	fma.rn.f64 	%fd140, %fd139, 0dBEF0BC46E2F5E964, 0d3F14359F420AFC3D;
	fma.rn.f64 	%fd141, %fd140, %fd139, 0dBF2DF9F0728C5D84;
	fma.rn.f64 	%fd142, %fd141, %fd139, 0d3F4337D1CEC4F033;
	fma.rn.f64 	%fd143, %fd142, %fd139, 0dBF57D6E9674335B3;
	fma.rn.f64 	%fd144, %fd143, %fd139, 0d3F6D6D000D7AAD3D;
	fma.rn.f64 	%fd145, %fd144, %fd139, 0dBF8226E1F3CF1EF5;
	fma.rn.f64 	%fd146, %fd145, %fd139, 0d3F9664F47EC0C8CF;
	fma.rn.f64 	%fd147, %fd146, %fd139, 0dBFABA1BA1B80AB40;
	fma.rn.f64 	%fd148, %fd147, %fd139, 0d3FC111111110FA4A;
	fma.rn.f64 	%fd149, %fd148, %fd139, 0dBFD5555555555550;
	fma.rn.f64 	%fd150, %fd149, %fd139, 0d0000000000000000;
	fma.rn.f64 	%fd561, %fd150, %fd4, %fd4;
$L__BB1_5:
	mul.f64 	%fd151, %fd560, %fd561;
	cvta.to.global.u64 	%rd78, %rd57;
	mul.wide.u32 	%rd79, %r1, 8;
	add.s64 	%rd80, %rd78, %rd79;
	ld.global.f64 	%fd152, [%rd80];
	mov.f64 	%fd153, 0d3FF0000000000000;
	sub.f64 	%fd154, %fd153, %fd152;
	mul.f64 	%fd155, %fd152, %fd154;
	mul.f64 	%fd9, %fd151, %fd155;
	shl.b32 	%r56, %r1, 3;
	mov.u32 	%r57, _ZZ6bpLSTMddPdS_S_S_S_S_S_S_S_S_S_S_S_S_S_S_S_S_S_S_S_S_S_S_S_S_S_E7O_delta;
	add.s32 	%r13, %r57, %r56;
	st.shared.f64 	[%r13], %fd9;
	mul.f64 	%fd10, %fd152, %fd560;
	@%p2 bra 	$L__BB1_7;
	add.f64 	%fd156, %fd5, %fd5;
	cvt.rn.f32.f64 	%f5, %fd156;
	mul.f32 	%f6, %f5, 0f3FB8AA3B;
	cvt.rni.f32.f32 	%f7, %f6;
	cvt.f64.f32 	%fd157, %f7;
	fma.rn.f64 	%fd158, %fd157, 0dBFE62E42FEFA39EF, %fd156;
	fma.rn.f64 	%fd159, %fd158, 0d3E5AE904A4741B81, 0d3E928A27F89B6999;
	fma.rn.f64 	%fd160, %fd159, %fd158, 0d3EC71DE715FF7E07;
	fma.rn.f64 	%fd161, %fd160, %fd158, 0d3EFA019A6B0AC45A;
	fma.rn.f64 	%fd162, %fd161, %fd158, 0d3F2A01A017EED94F;
	fma.rn.f64 	%fd163, %fd162, %fd158, 0d3F56C16C17F2A71B;
	fma.rn.f64 	%fd164, %fd163, %fd158, 0d3F811111111173C4;
	fma.rn.f64 	%fd165, %fd164, %fd158, 0d3FA555555555211A;
	fma.rn.f64 	%fd166, %fd165, %fd158, 0d3FC5555555555540;
	fma.rn.f64 	%fd167, %fd166, %fd158, 0d3FE0000000000005;
	mul.f64 	%fd168, %fd158, %fd167;
	fma.rn.f64 	%fd169, %fd168, %fd158, %fd158;
	ex2.approx.ftz.f32 	%f8, %f7;
	cvt.f64.f32 	%fd170, %f8;
	mov.f64 	%fd171, 0d3FF0000000000000;
	sub.f64 	%fd172, %fd171, %fd170;
	neg.f64 	%fd173, %fd169;
	fma.rn.f64 	%fd174, %fd173, %fd170, %fd172;
	mov.f64 	%fd175, 0d4000000000000000;
	sub.f64 	%fd176, %fd175, %fd174;
	rcp.approx.ftz.f64 	%fd177, %fd176;
	neg.f64 	%fd178, %fd176;
	fma.rn.f64 	%fd179, %fd178, %fd177, 0d3FF0000000000000;
	fma.rn.f64 	%fd180, %fd179, %fd179, %fd179;
	fma.rn.f64 	%fd181, %fd180, %fd177, %fd177;
	fma.rn.f64 	%fd182, %fd181, 0dC000000000000000, 0d3FF0000000000000;
	setp.gt.u32 	%p5, %r12, 1077088193;
	selp.f64 	%fd183, 0d3FF0000000000000, %fd182, %p5;
	copysign.f64 	%fd562, %fd4, %fd183;
	bra.uni 	$L__BB1_8;
$L__BB1_7:
	mul.f64 	%fd184, %fd4, %fd4;
	fma.rn.f64 	%fd185, %fd184, 0dBEF0BC46E2F5E964, 0d3F14359F420AFC3D;
	fma.rn.f64 	%fd186, %fd185, %fd184, 0dBF2DF9F0728C5D84;
	fma.rn.f64 	%fd187, %fd186, %fd184, 0d3F4337D1CEC4F033;
	fma.rn.f64 	%fd188, %fd187, %fd184, 0dBF57D6E9674335B3;
	fma.rn.f64 	%fd189, %fd188, %fd184, 0d3F6D6D000D7AAD3D;
	fma.rn.f64 	%fd190, %fd189, %fd184, 0dBF8226E1F3CF1EF5;
	fma.rn.f64 	%fd191, %fd190, %fd184, 0d3F9664F47EC0C8CF;
	fma.rn.f64 	%fd192, %fd191, %fd184, 0dBFABA1BA1B80AB40;
	fma.rn.f64 	%fd193, %fd192, %fd184, 0d3FC111111110FA4A;
	fma.rn.f64 	%fd194, %fd193, %fd184, 0dBFD5555555555550;
	fma.rn.f64 	%fd195, %fd194, %fd184, 0d0000000000000000;
	fma.rn.f64 	%fd562, %fd195, %fd4, %fd4;
$L__BB1_8:
	mul.f64 	%fd196, %fd562, %fd562;
	mov.f64 	%fd197, 0d3FF0000000000000;
	sub.f64 	%fd198, %fd197, %fd196;
	ld.shared.f64 	%fd199, [%r2];
	ld.shared.f64 	%fd200, [%r3];
	mul.f64 	%fd201, %fd199, %fd200;
	fma.rn.f64 	%fd202, %fd10, %fd198, %fd201;
	shl.b32 	%r58, %r1, 3;
	mov.u32 	%r59, _ZZ6bpLSTMddPdS_S_S_S_S_S_S_S_S_S_S_S_S_S_S_S_S_S_S_S_S_S_S_S_S_S_E11state_delta;
	add.s32 	%r14, %r59, %r58;
	st.shared.f64 	[%r14], %fd202;
	cvta.to.global.u64 	%rd81, %rd58;
	mul.wide.u32 	%rd82, %r1, 8;
	add.s64 	%rd15, %rd81, %rd82;
	ld.global.f64 	%fd203, [%rd15];
	mul.f64 	%fd204, %fd202, %fd203;
	cvta.to.global.u64 	%rd83, %rd55;
	add.s64 	%rd16, %rd83, %rd82;
	ld.global.f64 	%fd205, [%rd16];
	sub.f64 	%fd206, %fd197, %fd205;
	mul.f64 	%fd207, %fd205, %fd206;
	mul.f64 	%fd14, %fd204, %fd207;
	mov.u32 	%r60, _ZZ6bpLSTMddPdS_S_S_S_S_S_S_S_S_S_S_S_S_S_S_S_S_S_S_S_S_S_S_S_S_S_E7F_delta;
	add.s32 	%r15, %r60, %r58;
	st.shared.f64 	[%r15], %fd14;
	cvta.to.global.u64 	%rd84, %rd51;
	add.s64 	%rd85, %rd84, %rd82;
	ld.global.f64 	%fd15, [%rd85];
	mul.f64 	%fd208, %fd202, %fd15;
	cvta.to.global.u64 	%rd86, %rd53;
	add.s64 	%rd87, %rd86, %rd82;
	ld.global.f64 	%fd209, [%rd87];
	sub.f64 	%fd210, %fd197, %fd209;
	mul.f64 	%fd211, %fd209, %fd210;
	mul.f64 	%fd16, %fd208, %fd211;
	mov.u32 	%r61, _ZZ6bpLSTMddPdS_S_S_S_S_S_S_S_S_S_S_S_S_S_S_S_S_S_S_S_S_S_S_S_S_S_E7I_delta;
	add.s32 	%r16, %r61, %r58;
	st.shared.f64 	[%r16], %fd16;
	mul.f64 	%fd17, %fd209, %fd202;
	{
	.reg .b32 %temp; 
	mov.b64 	{%temp, %r62}, %fd15;
	}
	and.b32  	%r17, %r62, 2147483647;
	{
	.reg .b32 %temp; 
	mov.b64 	{%r63, %temp}, %fd15;
	}
	mov.b64 	%fd18, {%r63, %r17};
	setp.ltu.f64 	%p6, %fd18, 0d3FE4F92224DD2F1A;
	@%p6 bra 	$L__BB1_10;
	add.f64 	%fd212, %fd18, %fd18;
	cvt.rn.f32.f64 	%f9, %fd212;
	mul.f32 	%f10, %f9, 0f3FB8AA3B;
	cvt.rni.f32.f32 	%f11, %f10;
	cvt.f64.f32 	%fd213, %f11;
	fma.rn.f64 	%fd214, %fd213, 0dBFE62E42FEFA39EF, %fd212;
	fma.rn.f64 	%fd215, %fd214, 0d3E5AE904A4741B81, 0d3E928A27F89B6999;
	fma.rn.f64 	%fd216, %fd215, %fd214, 0d3EC71DE715FF7E07;
	fma.rn.f64 	%fd217, %fd216, %fd214, 0d3EFA019A6B0AC45A;
	fma.rn.f64 	%fd218, %fd217, %fd214, 0d3F2A01A017EED94F;
	fma.rn.f64 	%fd219, %fd218, %fd214, 0d3F56C16C17F2A71B;
	fma.rn.f64 	%fd220, %fd219, %fd214, 0d3F811111111173C4;
	fma.rn.f64 	%fd221, %fd220, %fd214, 0d3FA555555555211A;
	fma.rn.f64 	%fd222, %fd221, %fd214, 0d3FC5555555555540;
	fma.rn.f64 	%fd223, %fd222, %fd214, 0d3FE0000000000005;
	mul.f64 	%fd224, %fd214, %fd223;
	fma.rn.f64 	%fd225, %fd224, %fd214, %fd214;
	ex2.approx.ftz.f32 	%f12, %f11;
	cvt.f64.f32 	%fd226, %f12;
	mov.f64 	%fd227, 0d3FF0000000000000;
	sub.f64 	%fd228, %fd227, %fd226;
	neg.f64 	%fd229, %fd225;
	fma.rn.f64 	%fd230, %fd229, %fd226, %fd228;
	mov.f64 	%fd231, 0d4000000000000000;
	sub.f64 	%fd232, %fd231, %fd230;
	rcp.approx.ftz.f64 	%fd233, %fd232;
	neg.f64 	%fd234, %fd232;
	fma.rn.f64 	%fd235, %fd234, %fd233, 0d3FF0000000000000;
	fma.rn.f64 	%fd236, %fd235, %fd235, %fd235;
	fma.rn.f64 	%fd237, %fd236, %fd233, %fd233;
	fma.rn.f64 	%fd238, %fd237, 0dC000000000000000, 0d3FF0000000000000;
	setp.gt.u32 	%p7, %r17, 1077088193;
	selp.f64 	%fd239, 0d3FF0000000000000, %fd238, %p7;
	copysign.f64 	%fd563, %fd15, %fd239;
	bra.uni 	$L__BB1_11;
$L__BB1_10:
	mul.f64 	%fd240, %fd15, %fd15;
	fma.rn.f64 	%fd241, %fd240, 0dBEF0BC46E2F5E964, 0d3F14359F420AFC3D;
	fma.rn.f64 	%fd242, %fd241, %fd240, 0dBF2DF9F0728C5D84;
	fma.rn.f64 	%fd243, %fd242, %fd240, 0d3F4337D1CEC4F033;
	fma.rn.f64 	%fd244, %fd243, %fd240, 0dBF57D6E9674335B3;
	fma.rn.f64 	%fd245, %fd244, %fd240, 0d3F6D6D000D7AAD3D;
	fma.rn.f64 	%fd246, %fd245, %fd240, 0dBF8226E1F3CF1EF5;
	fma.rn.f64 	%fd247, %fd246, %fd240, 0d3F9664F47EC0C8CF;
	fma.rn.f64 	%fd248, %fd247, %fd240, 0dBFABA1BA1B80AB40;
	fma.rn.f64 	%fd249, %fd248, %fd240, 0d3FC111111110FA4A;
	fma.rn.f64 	%fd250, %fd249, %fd240, 0dBFD5555555555550;
	fma.rn.f64 	%fd251, %fd250, %fd240, 0d0000000000000000;
	fma.rn.f64 	%fd563, %fd251, %fd15, %fd15;
$L__BB1_11:
	mul.f64 	%fd252, %fd563, %fd563;
	mov.f64 	%fd253, 0d3FF0000000000000;
	sub.f64 	%fd254, %fd253, %fd252;
	mul.f64 	%fd255, %fd17, %fd254;
	shl.b32 	%r65, %r1, 3;
	mov.u32 	%r66, _ZZ6bpLSTMddPdS_S_S_S_S_S_S_S_S_S_S_S_S_S_S_S_S_S_S_S_S_S_S_S_S_S_E7A_delta;
	add.s32 	%r18, %r66, %r65;
	st.shared.f64 	[%r18], %fd255;
	mul.f64 	%fd22, %fd16, 0d3FB999999999999A;
	mul.f64 	%fd23, %fd14, 0d3FB999999999999A;
	mul.f64 	%fd24, %fd9, 0d3FB999999999999A;
	mul.f64 	%fd25, %fd255, 0d3FB999999999999A;
	add.s64 	%rd116, %rd5, 16;
	mul.wide.u32 	%rd88, %r1, 8;
	add.s64 	%rd89, %rd88, 1600;
	add.s64 	%rd121, %rd4, %rd89;
	add.s64 	%rd120, %rd3, %rd89;
	add.s64 	%rd119, %rd1, %rd89;
	add.s64 	%rd118, %rd2, %rd89;
	mov.b32 	%r86, 0;
	mov.u64 	%rd112, %rd118;
	mov.u64 	%rd113, %rd119;
	mov.u64 	%rd114, %rd120;
	mov.u64 	%rd115, %rd121;
$L__BB1_12:
	ld.global.f64 	%fd256, [%rd116+-16];
	ld.global.f64 	%fd257, [%rd115+-1600];
	fma.rn.f64 	%fd258, %fd22, %fd256, %fd257;
	st.global.f64 	[%rd115+-1600], %fd258;
	ld.global.f64 	%fd259, [%rd116+-16];
	ld.global.f64 	%fd260, [%rd114+-1600];
	fma.rn.f64 	%fd261, %fd23, %fd259, %fd260;
	st.global.f64 	[%rd114+-1600], %fd261;
	ld.global.f64 	%fd262, [%rd116+-16];
	ld.global.f64 	%fd263, [%rd112+-1600];
	fma.rn.f64 	%fd264, %fd24, %fd262, %fd263;
	st.global.f64 	[%rd112+-1600], %fd264;
	ld.global.f64 	%fd265, [%rd116+-16];
	ld.global.f64 	%fd266, [%rd113+-1600];
	fma.rn.f64 	%fd267, %fd25, %fd265, %fd266;
	st.global.f64 	[%rd113+-1600], %fd267;
	ld.global.f64 	%fd268, [%rd116+-8];
	ld.global.f64 	%fd269, [%rd115+-800];
	fma.rn.f64 	%fd270, %fd22, %fd268, %fd269;
	st.global.f64 	[%rd115+-800], %fd270;
	ld.global.f64 	%fd271, [%rd116+-8];
	ld.global.f64 	%fd272, [%rd114+-800];
	fma.rn.f64 	%fd273, %fd23, %fd271, %fd272;
	st.global.f64 	[%rd114+-800], %fd273;
	ld.global.f64 	%fd274, [%rd116+-8];
	ld.global.f64 	%fd275, [%rd112+-800];
	fma.rn.f64 	%fd276, %fd24, %fd274, %fd275;
	st.global.f64 	[%rd112+-800], %fd276;
	ld.global.f64 	%fd277, [%rd116+-8];
	ld.global.f64 	%fd278, [%rd113+-800];
	fma.rn.f64 	%fd279, %fd25, %fd277, %fd278;
	st.global.f64 	[%rd113+-800], %fd279;
	ld.global.f64 	%fd280, [%rd116];
	ld.global.f64 	%fd281, [%rd115];
	fma.rn.f64 	%fd282, %fd22, %fd280, %fd281;
	st.global.f64 	[%rd115], %fd282;
	ld.global.f64 	%fd283, [%rd116];
	ld.global.f64 	%fd284, [%rd114];
	fma.rn.f64 	%fd285, %fd23, %fd283, %fd284;
	st.global.f64 	[%rd114], %fd285;
	ld.global.f64 	%fd286, [%rd116];
	ld.global.f64 	%fd287, [%rd112];
	fma.rn.f64 	%fd288, %fd24, %fd286, %fd287;
	st.global.f64 	[%rd112], %fd288;
	ld.global.f64 	%fd289, [%rd116];
	ld.global.f64 	%fd290, [%rd113];
	fma.rn.f64 	%fd291, %fd25, %fd289, %fd290;
	st.global.f64 	[%rd113], %fd291;
	ld.global.f64 	%fd292, [%rd116+8];
	ld.global.f64 	%fd293, [%rd115+800];
	fma.rn.f64 	%fd294, %fd22, %fd292, %fd293;
	st.global.f64 	[%rd115+800], %fd294;
	ld.global.f64 	%fd295, [%rd116+8];
	ld.global.f64 	%fd296, [%rd114+800];
	fma.rn.f64 	%fd297, %fd23, %fd295, %fd296;
	st.global.f64 	[%rd114+800], %fd297;
	ld.global.f64 	%fd298, [%rd116+8];
	ld.global.f64 	%fd299, [%rd112+800];
	fma.rn.f64 	%fd300, %fd24, %fd298, %fd299;
	st.global.f64 	[%rd112+800], %fd300;
	ld.global.f64 	%fd301, [%rd116+8];
	ld.global.f64 	%fd302, [%rd113+800];
	fma.rn.f64 	%fd303, %fd25, %fd301, %fd302;
	st.global.f64 	[%rd113+800], %fd303;
	add.s32 	%r86, %r86, 4;
	add.s64 	%rd116, %rd116, 32;
	add.s64 	%rd115, %rd115, 3200;
	add.s64 	%rd114, %rd114, 3200;
	add.s64 	%rd113, %rd113, 3200;
	add.s64 	%rd112, %rd112, 3200;
	setp.ne.s32 	%p8, %r86, 100;
	@%p8 bra 	$L__BB1_12;
	ld.param.u64 	%rd110, [_Z6bpLSTMddPdS_S_S_S_S_S_S_S_S_S_S_S_S_S_S_S_S_S_S_S_S_S_S_S_S_S__param_5];
	ld.param.f64 	%fd559, [_Z6bpLSTMddPdS_S_S_S_S_S_S_S_S_S_S_S_S_S_S_S_S_S_S_S_S_S_S_S_S_S__param_0];
	cvta.to.global.u64 	%rd90, %rd46;
	mul.wide.u32 	%rd91, %r1, 8;
	add.s64 	%rd32, %rd90, %rd91;
	ld.global.f64 	%fd304, [%rd32];
	fma.rn.f64 	%fd305, %fd22, 0d3FEC28F5C28F5C29, %fd304;
	st.global.f64 	[%rd32], %fd305;
	cvta.to.global.u64 	%rd92, %rd110;
	add.s64 	%rd33, %rd92, %rd91;
	ld.global.f64 	%fd306, [%rd33];
	fma.rn.f64 	%fd307, %fd23, 0d3FEC28F5C28F5C29, %fd306;
	st.global.f64 	[%rd33], %fd307;
	cvta.to.global.u64 	%rd93, %rd49;
	add.s64 	%rd34, %rd93, %rd91;
	ld.global.f64 	%fd308, [%rd34];
	fma.rn.f64 	%fd309, %fd24, 0d3FEC28F5C28F5C29, %fd308;
	st.global.f64 	[%rd34], %fd309;
	cvta.to.global.u64 	%rd94, %rd48;
	add.s64 	%rd35, %rd94, %rd91;
	ld.global.f64 	%fd310, [%rd35];
	fma.rn.f64 	%fd311, %fd25, 0d3FEC28F5C28F5C29, %fd310;
	st.global.f64 	[%rd35], %fd311;
	bar.sync 	0;
	mov.f64 	%fd312, 0d3FEF5C28F5C28F5C;
	sub.f64 	%fd313, %fd312, %fd559;
	mul.f64 	%fd314, %fd313, 0d3FB999999999999A;
	mov.f64 	%fd315, 0d3FF0000000000000;
	sub.f64 	%fd316, %fd315, %fd559;
	mul.f64 	%fd317, %fd559, %fd316;
	mul.f64 	%fd318, %fd314, %fd317;
	add.s64 	%rd95, %rd5, %rd91;
	ld.global.f64 	%fd319, [%rd95];
	ld.global.f64 	%fd320, [%rd6];
	fma.rn.f64 	%fd321, %fd318, %fd319, %fd320;
	st.global.f64 	[%rd6], %fd321;
	mul.f64 	%fd322, %fd313, %fd317;
	fma.rn.f64 	%fd564, %fd322, %fd321, 0d0000000000000000;
	mov.u32 	%r70, _ZZ6bpLSTMddPdS_S_S_S_S_S_S_S_S_S_S_S_S_S_S_S_S_S_S_S_S_S_S_S_S_S_E7A_delta;
	add.s32 	%r88, %r70, 16;
	mov.u32 	%r71, _ZZ6bpLSTMddPdS_S_S_S_S_S_S_S_S_S_S_S_S_S_S_S_S_S_S_S_S_S_S_S_S_S_E7O_delta;
	add.s32 	%r87, %r71, 16;
	mov.b32 	%r89, 16;
	mov.u32 	%r72, _ZZ6bpLSTMddPdS_S_S_S_S_S_S_S_S_S_S_S_S_S_S_S_S_S_S_S_S_S_S_S_S_S_E7I_delta;
$L__BB1_14:
	add.s32 	%r73, %r72, %r89;
	ld.shared.f64 	%fd323, [%r73+-16];
	add.s64 	%rd96, %rd7, %rd117;
	ld.global.f64 	%fd324, [%rd96+-16];
	fma.rn.f64 	%fd325, %fd323, %fd324, %fd564;
	mov.u32 	%r74, _ZZ6bpLSTMddPdS_S_S_S_S_S_S_S_S_S_S_S_S_S_S_S_S_S_S_S_S_S_S_S_S_S_E7F_delta;
	add.s32 	%r75, %r74, %r89;
	ld.shared.f64 	%fd326, [%r75+-16];
	add.s64 	%rd97, %rd9, %rd117;
	ld.global.f64 	%fd327, [%rd97+-16];
	fma.rn.f64 	%fd328, %fd326, %fd327, %fd325;
	ld.shared.f64 	%fd329, [%r87+-16];
	add.s64 	%rd98, %rd10, %rd117;
	ld.global.f64 	%fd330, [%rd98+-16];
	fma.rn.f64 	%fd331, %fd329, %fd330, %fd328;
	ld.shared.f64 	%fd332, [%r88+-16];
	add.s64 	%rd99, %rd11, %rd117;
	ld.global.f64 	%fd333, [%rd99+-16];
	fma.rn.f64 	%fd334, %fd332, %fd333, %fd331;
	ld.shared.f64 	%fd335, [%r73+-8];
	ld.global.f64 	%fd336, [%rd96+-8];
	fma.rn.f64 	%fd337, %fd335, %fd336, %fd334;
	ld.shared.f64 	%fd338, [%r75+-8];
	ld.global.f64 	%fd339, [%rd97+-8];
	fma.rn.f64 	%fd340, %fd338, %fd339, %fd337;
	ld.shared.f64 	%fd341, [%r87+-8];
	ld.global.f64 	%fd342, [%rd98+-8];
	fma.rn.f64 	%fd343, %fd341, %fd342, %fd340;
	ld.shared.f64 	%fd344, [%r88+-8];
	ld.global.f64 	%fd345, [%rd99+-8];
	fma.rn.f64 	%fd346, %fd344, %fd345, %fd343;
	ld.shared.f64 	%fd347, [%r73];
	ld.global.f64 	%fd348, [%rd96];
	fma.rn.f64 	%fd349, %fd347, %fd348, %fd346;
	ld.shared.f64 	%fd350, [%r75];
	ld.global.f64 	%fd351, [%rd97];
	fma.rn.f64 	%fd352, %fd350, %fd351, %fd349;
	ld.shared.f64 	%fd353, [%r87];
	ld.global.f64 	%fd354, [%rd98];
	fma.rn.f64 	%fd355, %fd353, %fd354, %fd352;
	ld.shared.f64 	%fd356, [%r88];
	ld.global.f64 	%fd357, [%rd99];
	fma.rn.f64 	%fd358, %fd356, %fd357, %fd355;
	ld.shared.f64 	%fd359, [%r73+8];
	ld.global.f64 	%fd360, [%rd96+8];
	fma.rn.f64 	%fd361, %fd359, %fd360, %fd358;
	ld.shared.f64 	%fd362, [%r75+8];
	ld.global.f64 	%fd363, [%rd97+8];
	fma.rn.f64 	%fd364, %fd362, %fd363, %fd361;
	ld.shared.f64 	%fd365, [%r87+8];
	ld.global.f64 	%fd366, [%rd98+8];
	fma.rn.f64 	%fd367, %fd365, %fd366, %fd364;
	ld.shared.f64 	%fd368, [%r88+8];
	ld.global.f64 	%fd369, [%rd99+8];
	fma.rn.f64 	%fd564, %fd368, %fd369, %fd367;
	add.s32 	%r89, %r89, 32;
	add.s64 	%rd117, %rd117, 32;
	add.s32 	%r88, %r88, 32;
	add.s32 	%r87, %r87, 32;
	setp.ne.s32 	%p9, %r89, 816;
	@%p9 bra 	$L__BB1_14;
	st.shared.f64 	[%r11], %fd564;
	ld.global.f64 	%fd29, [%rd15];
	{
	.reg .b32 %temp; 
	mov.b64 	{%temp, %r76}, %fd29;
	}
	and.b32  	%r27, %r76, 2147483647;
	{
	.reg .b32 %temp; 
	mov.b64 	{%r77, %temp}, %fd29;
	}
	mov.b64 	%fd30, {%r77, %r27};
	setp.ltu.f64 	%p10, %fd30, 0d3FE4F92224DD2F1A;
	@%p10 bra 	$L__BB1_17;
	add.f64 	%fd370, %fd30, %fd30;
	cvt.rn.f32.f64 	%f13, %fd370;
	mul.f32 	%f14, %f13, 0f3FB8AA3B;
	cvt.rni.f32.f32 	%f15, %f14;
	cvt.f64.f32 	%fd371, %f15;
	fma.rn.f64 	%fd372, %fd371, 0dBFE62E42FEFA39EF, %fd370;
	fma.rn.f64 	%fd373, %fd372, 0d3E5AE904A4741B81, 0d3E928A27F89B6999;
	fma.rn.f64 	%fd374, %fd373, %fd372, 0d3EC71DE715FF7E07;
	fma.rn.f64 	%fd375, %fd374, %fd372, 0d3EFA019A6B0AC45A;
	fma.rn.f64 	%fd376, %fd375, %fd372, 0d3F2A01A017EED94F;
	fma.rn.f64 	%fd377, %fd376, %fd372, 0d3F56C16C17F2A71B;
	fma.rn.f64 	%fd378, %fd377, %fd372, 0d3F811111111173C4;
	fma.rn.f64 	%fd379, %fd378, %fd372, 0d3FA555555555211A;
	fma.rn.f64 	%fd380, %fd379, %fd372, 0d3FC5555555555540;
	fma.rn.f64 	%fd381, %fd380, %fd372, 0d3FE0000000000005;
	mul.f64 	%fd382, %fd372, %fd381;
	fma.rn.f64 	%fd383, %fd382, %fd372, %fd372;
	ex2.approx.ftz.f32 	%f16, %f15;
	cvt.f64.f32 	%fd384, %f16;
	mov.f64 	%fd385, 0d3FF0000000000000;
	sub.f64 	%fd386, %fd385, %fd384;
	neg.f64 	%fd387, %fd383;
	fma.rn.f64 	%fd388, %fd387, %fd384, %fd386;
	mov.f64 	%fd389, 0d4000000000000000;
	sub.f64 	%fd390, %fd389, %fd388;
	rcp.approx.ftz.f64 	%fd391, %fd390;
	neg.f64 	%fd392, %fd390;
	fma.rn.f64 	%fd393, %fd392, %fd391, 0d3FF0000000000000;
	fma.rn.f64 	%fd394, %fd393, %fd393, %fd393;
	fma.rn.f64 	%fd395, %fd394, %fd391, %fd391;
	fma.rn.f64 	%fd396, %fd395, 0dC000000000000000, 0d3FF0000000000000;
	setp.gt.u32 	%p11, %r27, 1077088193;
	selp.f64 	%fd397, 0d3FF0000000000000, %fd396, %p11;
	copysign.f64 	%fd565, %fd29, %fd397;
	bra.uni 	$L__BB1_18;
$L__BB1_17:
	mul.f64 	%fd398, %fd29, %fd29;
	fma.rn.f64 	%fd399, %fd398, 0dBEF0BC46E2F5E964, 0d3F14359F420AFC3D;
	fma.rn.f64 	%fd400, %fd399, %fd398, 0dBF2DF9F0728C5D84;
	fma.rn.f64 	%fd401, %fd400, %fd398, 0d3F4337D1CEC4F033;
	fma.rn.f64 	%fd402, %fd401, %fd398, 0dBF57D6E9674335B3;
	fma.rn.f64 	%fd403, %fd402, %fd398, 0d3F6D6D000D7AAD3D;
	fma.rn.f64 	%fd404, %fd403, %fd398, 0dBF8226E1F3CF1EF5;
	fma.rn.f64 	%fd405, %fd404, %fd398, 0d3F9664F47EC0C8CF;
	fma.rn.f64 	%fd406, %fd405, %fd398, 0dBFABA1BA1B80AB40;
	fma.rn.f64 	%fd407, %fd406, %fd398, 0d3FC111111110FA4A;
	fma.rn.f64 	%fd408, %fd407, %fd398, 0dBFD5555555555550;
	fma.rn.f64 	%fd409, %fd408, %fd398, 0d0000000000000000;
	fma.rn.f64 	%fd565, %fd409, %fd29, %fd29;
$L__BB1_18:
	setp.ltu.f64 	%p12, %fd30, 0d3FE4F92224DD2F1A;
	mul.f64 	%fd410, %fd564, %fd565;
	cvta.to.global.u64 	%rd100, %rd56;
	mul.wide.u32 	%rd101, %r1, 8;
	add.s64 	%rd102, %rd100, %rd101;
	ld.global.f64 	%fd34, [%rd102];
	mov.f64 	%fd411, 0d3FF0000000000000;
	sub.f64 	%fd412, %fd411, %fd34;
	mul.f64 	%fd413, %fd34, %fd412;
	mul.f64 	%fd35, %fd410, %fd413;
	st.shared.f64 	[%r13], %fd35;
	@%p12 bra 	$L__BB1_20;
	add.f64 	%fd414, %fd30, %fd30;
	cvt.rn.f32.f64 	%f17, %fd414;
	mul.f32 	%f18, %f17, 0f3FB8AA3B;
	cvt.rni.f32.f32 	%f19, %f18;
	cvt.f64.f32 	%fd415, %f19;
	fma.rn.f64 	%fd416, %fd415, 0dBFE62E42FEFA39EF, %fd414;
	fma.rn.f64 	%fd417, %fd416, 0d3E5AE904A4741B81, 0d3E928A27F89B6999;
	fma.rn.f64 	%fd418, %fd417, %fd416, 0d3EC71DE715FF7E07;
	fma.rn.f64 	%fd419, %fd418, %fd416, 0d3EFA019A6B0AC45A;
	fma.rn.f64 	%fd420, %fd419, %fd416, 0d3F2A01A017EED94F;
	fma.rn.f64 	%fd421, %fd420, %fd416, 0d3F56C16C17F2A71B;
	fma.rn.f64 	%fd422, %fd421, %fd416, 0d3F811111111173C4;
	fma.rn.f64 	%fd423, %fd422, %fd416, 0d3FA555555555211A;
	fma.rn.f64 	%fd424, %fd423, %fd416, 0d3FC5555555555540;
	fma.rn.f64 	%fd425, %fd424, %fd416, 0d3FE0000000000005;
	mul.f64 	%fd426, %fd416, %fd425;
	fma.rn.f64 	%fd427, %fd426, %fd416, %fd416;
	ex2.approx.ftz.f32 	%f20, %f19;
	cvt.f64.f32 	%fd428, %f20;
	mov.f64 	%fd429, 0d3FF0000000000000;
	sub.f64 	%fd430, %fd429, %fd428;
	neg.f64 	%fd431, %fd427;
	fma.rn.f64 	%fd432, %fd431, %fd428, %fd430;
	mov.f64 	%fd433, 0d4000000000000000;
	sub.f64 	%fd434, %fd433, %fd432;
	rcp.approx.ftz.f64 	%fd435, %fd434;
	neg.f64 	%fd436, %fd434;
	fma.rn.f64 	%fd437, %fd436, %fd435, 0d3FF0000000000000;
	fma.rn.f64 	%fd438, %fd437, %fd437, %fd437;
	fma.rn.f64 	%fd439, %fd438, %fd435, %fd435;
	fma.rn.f64 	%fd440, %fd439, 0dC000000000000000, 0d3FF0000000000000;
	setp.gt.u32 	%p13, %r27, 1077088193;
	selp.f64 	%fd441, 0d3FF0000000000000, %fd440, %p13;
	copysign.f64 	%fd566, %fd29, %fd441;
	bra.uni 	$L__BB1_21;
$L__BB1_20:
	mul.f64 	%fd442, %fd29, %fd29;
	fma.rn.f64 	%fd443, %fd442, 0dBEF0BC46E2F5E964, 0d3F14359F420AFC3D;
	fma.rn.f64 	%fd444, %fd443, %fd442, 0dBF2DF9F0728C5D84;
	fma.rn.f64 	%fd445, %fd444, %fd442, 0d3F4337D1CEC4F033;
	fma.rn.f64 	%fd446, %fd445, %fd442, 0dBF57D6E9674335B3;
	fma.rn.f64 	%fd447, %fd446, %fd442, 0d3F6D6D000D7AAD3D;
	fma.rn.f64 	%fd448, %fd447, %fd442, 0dBF8226E1F3CF1EF5;
	fma.rn.f64 	%fd449, %fd448, %fd442, 0d3F9664F47EC0C8CF;
	fma.rn.f64 	%fd450, %fd449, %fd442, 0dBFABA1BA1B80AB40;
	fma.rn.f64 	%fd451, %fd450, %fd442, 0d3FC111111110FA4A;
	fma.rn.f64 	%fd452, %fd451, %fd442, 0dBFD5555555555550;
	fma.rn.f64 	%fd453, %fd452, %fd442, 0d0000000000000000;
	fma.rn.f64 	%fd566, %fd453, %fd29, %fd29;
$L__BB1_21:
	mul.f64 	%fd454, %fd566, %fd566;
	mov.f64 	%fd455, 0d3FF0000000000000;
	sub.f64 	%fd456, %fd455, %fd454;
	mul.f64 	%fd457, %fd34, %fd564;
	ld.global.f64 	%fd458, [%rd14];
	ld.global.f64 	%fd459, [%rd16];
	mul.f64 	%fd460, %fd458, %fd459;
	fma.rn.f64 	%fd461, %fd457, %fd456, %fd460;
	st.shared.f64 	[%r14], %fd461;
	ld.shared.f64 	%fd462, [%r4];
	mul.f64 	%fd463, %fd564, %fd462;
	cvta.to.global.u64 	%rd103, %rd54;
	add.s64 	%rd105, %rd103, %rd101;
	ld.global.f64 	%fd464, [%rd105];
	sub.f64 	%fd465, %fd455, %fd464;
	mul.f64 	%fd466, %fd464, %fd465;
	mul.f64 	%fd39, %fd463, %fd466;
	st.shared.f64 	[%r15], %fd39;
	cvta.to.global.u64 	%rd106, %rd50;
	add.s64 	%rd107, %rd106, %rd101;
	ld.global.f64 	%fd40, [%rd107];
	mul.f64 	%fd467, %fd564, %fd40;
	cvta.to.global.u64 	%rd108, %rd52;
	add.s64 	%rd109, %rd108, %rd101;
	ld.global.f64 	%fd468, [%rd109];
	sub.f64 	%fd469, %fd455, %fd468;
	mul.f64 	%fd470, %fd468, %fd469;
	mul.f64 	%fd41, %fd467, %fd470;
	st.shared.f64 	[%r16], %fd41;
	mul.f64 	%fd42, %fd468, %fd564;
	{
	.reg .b32 %temp; 
	mov.b64 	{%temp, %r78}, %fd40;
	}
	and.b32  	%r28, %r78, 2147483647;
	{
	.reg .b32 %temp; 
	mov.b64 	{%r79, %temp}, %fd40;
	}
	mov.b64 	%fd43, {%r79, %r28};
	setp.ltu.f64 	%p14, %fd43, 0d3FE4F92224DD2F1A;
	@%p14 bra 	$L__BB1_23;
	add.f64 	%fd471, %fd43, %fd43;
	cvt.rn.f32.f64 	%f21, %fd471;
	mul.f32 	%f22, %f21, 0f3FB8AA3B;
	cvt.rni.f32.f32 	%f23, %f22;
	cvt.f64.f32 	%fd472, %f23;
	fma.rn.f64 	%fd473, %fd472, 0dBFE62E42FEFA39EF, %fd471;
	fma.rn.f64 	%fd474, %fd473, 0d3E5AE904A4741B81, 0d3E928A27F89B6999;
	fma.rn.f64 	%fd475, %fd474, %fd473, 0d3EC71DE715FF7E07;
	fma.rn.f64 	%fd476, %fd475, %fd473, 0d3EFA019A6B0AC45A;
	fma.rn.f64 	%fd477, %fd476, %fd473, 0d3F2A01A017EED94F;
	fma.rn.f64 	%fd478, %fd477, %fd473, 0d3F56C16C17F2A71B;
	fma.rn.f64 	%fd479, %fd478, %fd473, 0d3F811111111173C4;
	fma.rn.f64 	%fd480, %fd479, %fd473, 0d3FA555555555211A;
	fma.rn.f64 	%fd481, %fd480, %fd473, 0d3FC5555555555540;
	fma.rn.f64 	%fd482, %fd481, %fd473, 0d3FE0000000000005;
	mul.f64 	%fd483, %fd473, %fd482;
	fma.rn.f64 	%fd484, %fd483, %fd473, %fd473;
	ex2.approx.ftz.f32 	%f24, %f23;
	cvt.f64.f32 	%fd485, %f24;
	mov.f64 	%fd486, 0d3FF0000000000000;
	sub.f64 	%fd487, %fd486, %fd485;
	neg.f64 	%fd488, %fd484;
	fma.rn.f64 	%fd489, %fd488, %fd485, %fd487;
	mov.f64 	%fd490, 0d4000000000000000;
	sub.f64 	%fd491, %fd490, %fd489;
	rcp.approx.ftz.f64 	%fd492, %fd491;
	neg.f64 	%fd493, %fd491;
	fma.rn.f64 	%fd494, %fd493, %fd492, 0d3FF0000000000000;
	fma.rn.f64 	%fd495, %fd494, %fd494, %fd494;
	fma.rn.f64 	%fd496, %fd495, %fd492, %fd492;
	fma.rn.f64 	%fd497, %fd496, 0dC000000000000000, 0d3FF0000000000000;
	setp.gt.u32 	%p15, %r28, 1077088193;
	selp.f64 	%fd498, 0d3FF0000000000000, %fd497, %p15;
	copysign.f64 	%fd567, %fd40, %fd498;
	bra.uni 	$L__BB1_24;
$L__BB1_23:
	mul.f64 	%fd499, %fd40, %fd40;
	fma.rn.f64 	%fd500, %fd499, 0dBEF0BC46E2F5E964, 0d3F14359F420AFC3D;
	fma.rn.f64 	%fd501, %fd500, %fd499, 0dBF2DF9F0728C5D84;
	fma.rn.f64 	%fd502, %fd501, %fd499, 0d3F4337D1CEC4F033;
	fma.rn.f64 	%fd503, %fd502, %fd499, 0dBF57D6E9674335B3;
	fma.rn.f64 	%fd504, %fd503, %fd499, 0d3F6D6D000D7AAD3D;
	fma.rn.f64 	%fd505, %fd504, %fd499, 0dBF8226E1F3CF1EF5;
	fma.rn.f64 	%fd506, %fd505, %fd499, 0d3F9664F47EC0C8CF;
	fma.rn.f64 	%fd507, %fd506, %fd499, 0dBFABA1BA1B80AB40;
	fma.rn.f64 	%fd508, %fd507, %fd499, 0d3FC111111110FA4A;
	fma.rn.f64 	%fd509, %fd508, %fd499, 0dBFD5555555555550;
	fma.rn.f64 	%fd510, %fd509, %fd499, 0d0000000000000000;
	fma.rn.f64 	%fd567, %fd510, %fd40, %fd40;
$L__BB1_24:
	mul.f64 	%fd511, %fd567, %fd567;
	mov.f64 	%fd512, 0d3FF0000000000000;
	sub.f64 	%fd513, %fd512, %fd511;
	mul.f64 	%fd514, %fd42, %fd513;
	st.shared.f64 	[%r18], %fd514;
	mul.f64 	%fd47, %fd41, 0d3FB999999999999A;
	mul.f64 	%fd48, %fd39, 0d3FB999999999999A;
	mul.f64 	%fd49, %fd35, 0d3FB999999999999A;
	mul.f64 	%fd50, %fd514, 0d3FB999999999999A;
	mov.b32 	%r90, 16;
	mov.u32 	%r81, _ZZ6bpLSTMddPdS_S_S_S_S_S_S_S_S_S_S_S_S_S_S_S_S_S_S_S_S_S_S_S_S_S_E5u_pre;
$L__BB1_25:
	add.s32 	%r82, %r81, %r90;
	ld.shared.f64 	%fd515, [%r82+-16];
	ld.global.f64 	%fd516, [%rd121+-1600];
	fma.rn.f64 	%fd517, %fd47, %fd515, %fd516;
	st.global.f64 	[%rd121+-1600], %fd517;
	ld.global.f64 	%fd518, [%rd120+-1600];
	fma.rn.f64 	%fd519, %fd48, %fd515, %fd518;
	st.global.f64 	[%rd120+-1600], %fd519;
	ld.global.f64 	%fd520, [%rd118+-1600];
	fma.rn.f64 	%fd521, %fd49, %fd515, %fd520;
	st.global.f64 	[%rd118+-1600], %fd521;
	ld.global.f64 	%fd522, [%rd119+-1600];
	fma.rn.f64 	%fd523, %fd50, %fd515, %fd522;
	st.global.f64 	[%rd119+-1600], %fd523;
	ld.shared.f64 	%fd524, [%r82+-8];
	ld.global.f64 	%fd525, [%rd121+-800];
	fma.rn.f64 	%fd526, %fd47, %fd524, %fd525;
	st.global.f64 	[%rd121+-800], %fd526;
	ld.global.f64 	%fd527, [%rd120+-800];
	fma.rn.f64 	%fd528, %fd48, %fd524, %fd527;
	st.global.f64 	[%rd120+-800], %fd528;
	ld.global.f64 	%fd529, [%rd118+-800];
	fma.rn.f64 	%fd530, %fd49, %fd524, %fd529;
	st.global.f64 	[%rd118+-800], %fd530;
	ld.global.f64 	%fd531, [%rd119+-800];
	fma.rn.f64 	%fd532, %fd50, %fd524, %fd531;
	st.global.f64 	[%rd119+-800], %fd532;
	ld.shared.f64 	%fd533, [%r82];
	ld.global.f64 	%fd534, [%rd121];
	fma.rn.f64 	%fd535, %fd47, %fd533, %fd534;
	st.global.f64 	[%rd121], %fd535;
	ld.global.f64 	%fd536, [%rd120];
	fma.rn.f64 	%fd537, %fd48, %fd533, %fd536;
	st.global.f64 	[%rd120], %fd537;
	ld.global.f64 	%fd538, [%rd118];
	fma.rn.f64 	%fd539, %fd49, %fd533, %fd538;
	st.global.f64 	[%rd118], %fd539;
	ld.global.f64 	%fd540, [%rd119];
	fma.rn.f64 	%fd541, %fd50, %fd533, %fd540;
	st.global.f64 	[%rd119], %fd541;
	ld.shared.f64 	%fd542, [%r82+8];
	ld.global.f64 	%fd543, [%rd121+800];
	fma.rn.f64 	%fd544, %fd47, %fd542, %fd543;
	st.global.f64 	[%rd121+800], %fd544;
	ld.global.f64 	%fd545, [%rd120+800];
	fma.rn.f64 	%fd546, %fd48, %fd542, %fd545;
	st.global.f64 	[%rd120+800], %fd546;
	ld.global.f64 	%fd547, [%rd118+800];
	fma.rn.f64 	%fd548, %fd49, %fd542, %fd547;
	st.global.f64 	[%rd118+800], %fd548;
	ld.global.f64 	%fd549, [%rd119+800];
	fma.rn.f64 	%fd550, %fd50, %fd542, %fd549;
	st.global.f64 	[%rd119+800], %fd550;
	add.s32 	%r90, %r90, 32;
	add.s64 	%rd121, %rd121, 3200;
	add.s64 	%rd120, %rd120, 3200;
	add.s64 	%rd119, %rd119, 3200;
	add.s64 	%rd118, %rd118, 3200;
	setp.ne.s32 	%p16, %r90, 816;
	@%p16 bra 	$L__BB1_25;
	ld.global.f64 	%fd551, [%rd32];
	fma.rn.f64 	%fd552, %fd47, 0d3FEF5C28F5C28F5C, %fd551;
	st.global.f64 	[%rd32], %fd552;
	ld.global.f64 	%fd553, [%rd33];
	fma.rn.f64 	%fd554, %fd48, 0d3FEF5C28F5C28F5C, %fd553;
	st.global.f64 	[%rd33], %fd554;
	ld.global.f64 	%fd555, [%rd34];
	fma.rn.f64 	%fd556, %fd49, 0d3FEF5C28F5C28F5C, %fd555;
	st.global.f64 	[%rd34], %fd556;
	ld.global.f64 	%fd557, [%rd35];
	fma.rn.f64 	%fd558, %fd50, 0d3FEF5C28F5C28F5C, %fd557;
	st.global.f64 	[%rd35], %fd558;
	bar.sync 	0;
	ret;

}


// ===== COMPILED SASS (sm_100) =====

	.target	sm_100

	.elftype	@"ET_EXEC"


//--------------------- .note.nv.tkinfo           --------------------------
	.section	.note.nv.tkinfo,"",@"SHT_NOTE"
	.sectionflags	@"SHF_NOTE_NV_TKINFO"
	.tkinfo
        /*0018*/ 	.word	0x00000002
        /*0030*/ 	.string	""
        /*0030*/ 	.string	"ptxas"
        /*0030*/ 	.string	"Cuda compilation tools, release 13.0, V13.0.88"
        /*0030*/ 	.string	"Build cuda_13.0.r13.0/compiler.36424714_0"
        /*0030*/ 	.string	"-arch sm_100 -m 64 "



//--------------------- .note.nv.cuinfo           --------------------------
	.section	.note.nv.cuinfo,"",@"SHT_NOTE"
	.sectionflags	@"SHF_NOTE_NV_CUINFO"
        /*0018*/ 	.short	0x0002
        /*001a*/ 	.short	0x0064
        /*001c*/ 	.short	0x0082
	.zero		2


//--------------------- .nv.info                  --------------------------
	.section	.nv.info,"",@"SHT_CUDA_INFO"
	.align	4


	//----- nvinfo : EIATTR_REGCOUNT
	.align		4
        /*0000*/ 	.byte	0x04, 0x2f
        /*0002*/ 	.short	(.L_1 - .L_0)
	.align		4
.L_0:
        /*0004*/ 	.word	index@(_Z11ExecuteLSTMddPdS_S_S_S_S_S_S_S_S_S_S_S_S_S_S_S_S_S_S_S_S_S_S_S_S_S_)
        /*0008*/ 	.word	0x00000036


	//----- nvinfo : EIATTR_FRAME_SIZE
	.align		4
.L_1:
        /*000c*/ 	.byte	0x04, 0x11
        /*000e*/ 	.short	(.L_3 - .L_2)
	.align		4
.L_2:
        /*0010*/ 	.word	index@(_Z11ExecuteLSTMddPdS_S_S_S_S_S_S_S_S_S_S_S_S_S_S_S_S_S_S_S_S_S_S_S_S_S_)
        /*0014*/ 	.word	0x00000000


	//----- nvinfo : EIATTR_REGCOUNT
	.align		4
.L_3:
        /*0018*/ 	.byte	0x04, 0x2f
        /*001a*/ 	.short	(.L_5 - .L_4)
	.align		4
.L_4:
        /*001c*/ 	.word	index@(_Z6bpLSTMddPdS_S_S_S_S_S_S_S_S_S_S_S_S_S_S_S_S_S_S_S_S_S_S_S_S_S_)
        /*0020*/ 	.word	0x00000038


	//----- nvinfo : EIATTR_FRAME_SIZE
	.align		4
.L_5:
        /*0024*/ 	.byte	0x04, 0x11
        /*0026*/ 	.short	(.L_7 - .L_6)
	.align		4
.L_6:
        /*0028*/ 	.word	index@(_Z6bpLSTMddPdS_S_S_S_S_S_S_S_S_S_S_S_S_S_S_S_S_S_S_S_S_S_S_S_S_S_)
        /*002c*/ 	.word	0x00000000


	//----- nvinfo : EIATTR_MIN_STACK_SIZE
	.align		4
.L_7:
        /*0030*/ 	.byte	0x04, 0x12
        /*0032*/ 	.short	(.L_9 - .L_8)
	.align		4
.L_8:
        /*0034*/ 	.word	index@(_Z6bpLSTMddPdS_S_S_S_S_S_S_S_S_S_S_S_S_S_S_S_S_S_S_S_S_S_S_S_S_S_)
        /*0038*/ 	.word	0x00000000


	//----- nvinfo : EIATTR_MIN_STACK_SIZE
	.align		4
.L_9:
        /*003c*/ 	.byte	0x04, 0x12
        /*003e*/ 	.short	(.L_11 - .L_10)
	.align		4
.L_10:
        /*0040*/ 	.word	index@(_Z11ExecuteLSTMddPdS_S_S_S_S_S_S_S_S_S_S_S_S_S_S_S_S_S_S_S_S_S_S_S_S_S_)
        /*0044*/ 	.word	0x00000000
.L_11:


//--------------------- .nv.compat                --------------------------
	.section	.nv.compat,"",@"SHT_CUDA_COMPAT_INFO"
	.align	4
        /*0000*/ 	.byte	0x02, 0x09, 0x00, 0x00, 0x02, 0x02, 0x01, 0x00, 0x02, 0x05, 0x05, 0x00, 0x03, 0x07, 0x01, 0x01
        /*0010*/ 	.byte	0x02, 0x03, 0x00, 0x00, 0x02, 0x06, 0x01, 0x00, 0x04, 0x0b, 0x08, 0x00, 0x01, 0x00, 0x00, 0x00
        /*0020*/ 	.byte	0x00, 0x00, 0x00, 0x00


//--------------------- .nv.info._Z6bpLSTMddPdS_S_S_S_S_S_S_S_S_S_S_S_S_S_S_S_S_S_S_S_S_S_S_S_S_S_ --------------------------
	.section	.nv.info._Z6bpLSTMddPdS_S_S_S_S_S_S_S_S_S_S_S_S_S_S_S_S_S_S_S_S_S_S_S_S_S_,"",@"SHT_CUDA_INFO"
	.sectionflags	@""
	.align	4


	//----- nvinfo : EIATTR_CUDA_API_VERSION
	.align		4
        /*0000*/ 	.byte	0x04, 0x37
        /*0002*/ 	.short	(.L_13 - .L_12)
.L_12:
        /*0004*/ 	.word	0x00000082


	//----- nvinfo : EIATTR_KPARAM_INFO
	.align		4
.L_13:
        /*0008*/ 	.byte	0x04, 0x17
        /*000a*/ 	.short	(.L_15 - .L_14)
.L_14:
        /*000c*/ 	.word	0x00000000
        /*0010*/ 	.short	0x001c
        /*0012*/ 	.short	0x00e0
        /*0014*/ 	.byte	0x00, 0xf5, 0x21, 0x00


	//----- nvinfo : EIATTR_KPARAM_INFO
	.align		4
.L_15:
        /*0018*/ 	.byte	0x04, 0x17
        /*001a*/ 	.short	(.L_17 - .L_16)
.L_16:
        /*001c*/ 	.word	0x00000000
        /*0020*/ 	.short	0x001b
        /*0022*/ 	.short	0x00d8
        /*0024*/ 	.byte	0x00, 0xf5, 0x21, 0x00


	//----- nvinfo : EIATTR_KPARAM_INFO
	.align		4
.L_17:
        /*0028*/ 	.byte	0x04, 0x17
        /*002a*/ 	.short	(.L_19 - .L_18)
.L_18:
        /*002c*/ 	.word	0x00000000
        /*0030*/ 	.short	0x001a
        /*0032*/ 	.short	0x00d0
        /*0034*/ 	.byte	0x00, 0xf5, 0x21, 0x00


	//----- nvinfo : EIATTR_KPARAM_INFO
	.align		4
.L_19:
        /*0038*/ 	.byte	0x04, 0x17
        /*003a*/ 	.short	(.L_21 - .L_20)
.L_20:
        /*003c*/ 	.word	0x00000000
        /*0040*/ 	.short	0x0019
        /*0042*/ 	.short	0x00c8
        /*0044*/ 	.byte	0x00, 0xf5, 0x21, 0x00


	//----- nvinfo : EIATTR_KPARAM_INFO
	.align		4
.L_21:
        /*0048*/ 	.byte	0x04, 0x17
        /*004a*/ 	.short	(.L_23 - .L_22)
.L_22:
        /*004c*/ 	.word	0x00000000
        /*0050*/ 	.short	0x0018
        /*0052*/ 	.short	0x00c0
        /*0054*/ 	.byte	0x00, 0xf5, 0x21, 0x00


	//----- nvinfo : EIATTR_KPARAM_INFO
	.align		4
.L_23:
        /*0058*/ 	.byte	0x04, 0x17
        /*005a*/ 	.short	(.L_25 - .L_24)
.L_24:
        /*005c*/ 	.word	0x00000000
        /*0060*/ 	.short	0x0017
        /*0062*/ 	.short	0x00b8
        /*0064*/ 	.byte	0x00, 0xf5, 0x21, 0x00


	//----- nvinfo : EIATTR_KPARAM_INFO
	.align		4
.L_25:
        /*0068*/ 	.byte	0x04, 0x17
        /*006a*/ 	.short	(.L_27 - .L_26)
.L_26:
        /*006c*/ 	.word	0x00000000
        /*0070*/ 	.short	0x0016
        /*0072*/ 	.short	0x00b0
        /*0074*/ 	.byte	0x00, 0xf5, 0x21, 0x00


	//----- nvinfo : EIATTR_KPARAM_INFO
	.align		4
.L_27:
        /*0078*/ 	.byte	0x04, 0x17
        /*007a*/ 	.short	(.L_29 - .L_28)
.L_28:
        /*007c*/ 	.word	0x00000000
        /*0080*/ 	.short	0x0015
        /*0082*/ 	.short	0x00a8
        /*0084*/ 	.byte	0x00, 0xf5, 0x21, 0x00


	//----- nvinfo : EIATTR_KPARAM_INFO
	.align		4
.L_29:
        /*0088*/ 	.byte	0x04, 0x17
        /*008a*/ 	.short	(.L_31 - .L_30)
.L_30:
        /*008c*/ 	.word	0x00000000
        /*0090*/ 	.short	0x0014
        /*0092*/ 	.short	0x00a0
        /*0094*/ 	.byte	0x00, 0xf5, 0x21, 0x00


	//----- nvinfo : EIATTR_KPARAM_INFO
	.align		4
.L_31:
        /*0098*/ 	.byte	0x04, 0x17
        /*009a*/ 	.short	(.L_33 - .L_32)
.L_32:
        /*009c*/ 	.word	0x00000000
        /*00a0*/ 	.short	0x0013
        /*00a2*/ 	.short	0x0098
        /*00a4*/ 	.byte	0x00, 0xf5, 0x21, 0x00


	//----- nvinfo : EIATTR_KPARAM_INFO
	.align		4
.L_33:
        /*00a8*/ 	.byte	0x04, 0x17
        /*00aa*/ 	.short	(.L_35 - .L_34)
.L_34:
        /*00ac*/ 	.word	0x00000000
        /*00b0*/ 	.short	0x0012
        /*00b2*/ 	.short	0x0090
        /*00b4*/ 	.byte	0x00, 0xf5, 0x21, 0x00


	//----- nvinfo : EIATTR_KPARAM_INFO
	.align		4
.L_35:
        /*00b8*/ 	.byte	0x04, 0x17
        /*00ba*/ 	.short	(.L_37 - .L_36)
.L_36:
        /*00bc*/ 	.word	0x00000000
        /*00c0*/ 	.short	0x0011
        /*00c2*/ 	.short	0x0088
        /*00c4*/ 	.byte	0x00, 0xf5, 0x21, 0x00


	//----- nvinfo : EIATTR_KPARAM_INFO
	.align		4
.L_37:
        /*00c8*/ 	.byte	0x04, 0x17
        /*00ca*/ 	.short	(.L_39 - .L_38)
.L_38:
        /*00cc*/ 	.word	0x00000000
        /*00d0*/ 	.short	0x0010
        /*00d2*/ 	.short	0x0080
        /*00d4*/ 	.byte	0x00, 0xf5, 0x21, 0x00


	//----- nvinfo : EIATTR_KPARAM_INFO
	.align		4
.L_39:
        /*00d8*/ 	.byte	0x04, 0x17
        /*00da*/ 	.short	(.L_41 - .L_40)
.L_40:
        /*00dc*/ 	.word	0x00000000
        /*00e0*/ 	.short	0x000f
        /*00e2*/ 	.short	0x0078
        /*00e4*/ 	.byte	0x00, 0xf5, 0x21, 0x00


	//----- nvinfo : EIATTR_KPARAM_INFO
	.align		4
.L_41:
        /*00e8*/ 	.byte	0x04, 0x17
        /*00ea*/ 	.short	(.L_43 - .L_42)
.L_42:
        /*00ec*/ 	.word	0x00000000
        /*00f0*/ 	.short	0x000e
        /*00f2*/ 	.short	0x0070
        /*00f4*/ 	.byte	0x00, 0xf5, 0x21, 0x00


	//----- nvinfo : EIATTR_KPARAM_INFO
	.align		4
.L_43:
        /*00f8*/ 	.byte	0x04, 0x17
        /*00fa*/ 	.short	(.L_45 - .L_44)
.L_44:
        /*00fc*/ 	.word	0x00000000
        /*0100*/ 	.short	0x000d
        /*0102*/ 	.short	0x0068
        /*0104*/ 	.byte	0x00, 0xf5, 0x21, 0x00


	//----- nvinfo : EIATTR_KPARAM_INFO
	.align		4
.L_45:
        /*0108*/ 	.byte	0x04, 0x17
        /*010a*/ 	.short	(.L_47 - .L_46)
.L_46:
        /*010c*/ 	.word	0x00000000
        /*0110*/ 	.short	0x000c
        /*0112*/ 	.short	0x0060
        /*0114*/ 	.byte	0x00, 0xf5, 0x21, 0x00


	//----- nvinfo : EIATTR_KPARAM_INFO
	.align		4
.L_47:
        /*0118*/ 	.byte	0x04, 0x17
        /*011a*/ 	.short	(.L_49 - .L_48)
.L_48:
        /*011c*/ 	.word	0x00000000
        /*0120*/ 	.short	0x000b
        /*0122*/ 	.short	0x0058
        /*0124*/ 	.byte	0x00, 0xf5, 0x21, 0x00


	//----- nvinfo : EIATTR_KPARAM_INFO
	.align		4
.L_49:
        /*0128*/ 	.byte	0x04, 0x17
        /*012a*/ 	.short	(.L_51 - .L_50)
.L_50:
        /*012c*/ 	.word	0x00000000
        /*0130*/ 	.short	0x000a
        /*0132*/ 	.short	0x0050
        /*0134*/ 	.byte	0x00, 0xf5, 0x21, 0x00


	//----- nvinfo : EIATTR_KPARAM_INFO
	.align		4
.L_51:
        /*0138*/ 	.byte	0x04, 0x17
        /*013a*/ 	.short	(.L_53 - .L_52)
.L_52:
        /*013c*/ 	.word	0x00000000
        /*0140*/ 	.short	0x0009
        /*0142*/ 	.short	0x0048
        /*0144*/ 	.byte	0x00, 0xf5, 0x21, 0x00


	//----- nvinfo : EIATTR_KPARAM_INFO
	.align		4
.L_53:
        /*0148*/ 	.byte	0x04, 0x17
        /*014a*/ 	.short	(.L_55 - .L_54)
.L_54:
        /*014c*/ 	.word	0x00000000
        /*0150*/ 	.short	0x0008
        /*0152*/ 	.short	0x0040
        /*0154*/ 	.byte	0x00, 0xf5, 0x21, 0x00


	//----- nvinfo : EIATTR_KPARAM_INFO
	.align		4
.L_55:
        /*0158*/ 	.byte	0x04, 0x17
        /*015a*/ 	.short	(.L_57 - .L_56)
.L_56:
        /*015c*/ 	.word	0x00000000
        /*0160*/ 	.short	0x0007
        /*0162*/ 	.short	0x0038
        /*0164*/ 	.byte	0x00, 0xf5, 0x21, 0x00


	//----- nvinfo : EIATTR_KPARAM_INFO
	.align		4
.L_57:
        /*0168*/ 	.byte	0x04, 0x17
        /*016a*/ 	.short	(.L_59 - .L_58)
.L_58:
        /*016c*/ 	.word	0x00000000
        /*0170*/ 	.short	0x0006
        /*0172*/ 	.short	0x0030
        /*0174*/ 	.byte	0x00, 0xf5, 0x21, 0x00


	//----- nvinfo : EIATTR_KPARAM_INFO
	.align		4
.L_59:
        /*0178*/ 	.byte	0x04, 0x17
        /*017a*/ 	.short	(.L_61 - .L_60)
.L_60:
        /*017c*/ 	.word	0x00000000
        /*0180*/ 	.short	0x0005
        /*0182*/ 	.short	0x0028
        /*0184*/ 	.byte	0x00, 0xf5, 0x21, 0x00


	//----- nvinfo : EIATTR_KPARAM_INFO
	.align		4
.L_61:
        /*0188*/ 	.byte	0x04, 0x17
        /*018a*/ 	.short	(.L_63 - .L_62)
.L_62:
        /*018c*/ 	.word	0x00000000
        /*0190*/ 	.short	0x0004
        /*0192*/ 	.short	0x0020
        /*0194*/ 	.byte	0x00, 0xf5, 0x21, 0x00


	//----- nvinfo : EIATTR_KPARAM_INFO
	.align		4
.L_63:
        /*0198*/ 	.byte	0x04, 0x17
        /*019a*/ 	.short	(.L_65 - .L_64)
.L_64:
        /*019c*/ 	.word	0x00000000
        /*01a0*/ 	.short	0x0003
        /*01a2*/ 	.short	0x0018
        /*01a4*/ 	.byte	0x00, 0xf5, 0x21, 0x00


	//----- nvinfo : EIATTR_KPARAM_INFO
	.align		4
.L_65:
        /*01a8*/ 	.byte	0x04, 0x17
        /*01aa*/ 	.short	(.L_67 - .L_66)
.L_66:
        /*01ac*/ 	.word	0x00000000
        /*01b0*/ 	.short	0x0002
        /*01b2*/ 	.short	0x0010
        /*01b4*/ 	.byte	0x00, 0xf5, 0x21, 0x00


	//----- nvinfo : EIATTR_KPARAM_INFO
	.align		4
.L_67:
        /*01b8*/ 	.byte	0x04, 0x17
        /*01ba*/ 	.short	(.L_69 - .L_68)
.L_68:
        /*01bc*/ 	.word	0x00000000
        /*01c0*/ 	.short	0x0001
        /*01c2*/ 	.short	0x0008
        /*01c4*/ 	.byte	0x00, 0xf0, 0x21, 0x00


	//----- nvinfo : EIATTR_KPARAM_INFO
	.align		4
.L_69:
        /*01c8*/ 	.byte	0x04, 0x17
        /*01ca*/ 	.short	(.L_71 - .L_70)
.L_70:
        /*01cc*/ 	.word	0x00000000
        /*01d0*/ 	.short	0x0000
        /*01d2*/ 	.short	0x0000
        /*01d4*/ 	.byte	0x00, 0xf0, 0x21, 0x00


	//----- nvinfo : EIATTR_SPARSE_MMA_MASK
	.align		4
.L_71:
        /*01d8*/ 	.byte	0x03, 0x50
        /*01da*/ 	.short	0x0000


	//----- nvinfo : EIATTR_MAXREG_COUNT
	.align		4
        /*01dc*/ 	.byte	0x03, 0x1b
        /*01de*/ 	.short	0x00ff


	//----- nvinfo : EIATTR_NUM_BARRIERS
	.align		4
        /*01e0*/ 	.byte	0x02, 0x4c
        /*01e2*/ 	.byte	0x01
	.zero		1


	//----- nvinfo : EIATTR_MERCURY_ISA_VERSION
	.align		4
        /*01e4*/ 	.byte	0x03, 0x5f
        /*01e6*/ 	.short	0x0101


	//----- nvinfo : EIATTR_VRC_CTA_INIT_COUNT
	.align		4
        /*01e8*/ 	.byte	0x02, 0x4a
	.zero		1
	.zero		1


	//----- nvinfo : EIATTR_EXIT_INSTR_OFFSETS
	.align		4
        /*01ec*/ 	.byte	0x04, 0x1c
        /*01ee*/ 	.short	(.L_73 - .L_72)


	//   ....[0]....
.L_72:
        /*01f0*/ 	.word	0x000048e0


	//----- nvinfo : EIATTR_CRS_STACK_SIZE
	.align		4
.L_73:
        /*01f4*/ 	.byte	0x04, 0x1e
        /*01f6*/ 	.short	(.L_75 - .L_74)
.L_74:
        /*01f8*/ 	.word	0x00000000


	//----- nvinfo : EIATTR_CBANK_PARAM_SIZE
	.align		4
.L_75:
        /*01fc*/ 	.byte	0x03, 0x19
        /*01fe*/ 	.short	0x00e8


	//----- nvinfo : EIATTR_PARAM_CBANK
	.align		4
        /*0200*/ 	.byte	0x04, 0x0a
        /*0202*/ 	.short	(.L_77 - .L_76)
	.align		4
.L_76:
        /*0204*/ 	.word	index@(.nv.constant0._Z6bpLSTMddPdS_S_S_S_S_S_S_S_S_S_S_S_S_S_S_S_S_S_S_S_S_S_S_S_S_S_)
        /*0208*/ 	.short	0x0380
        /*020a*/ 	.short	0x00e8


	//----- nvinfo : EIATTR_SW_WAR
	.align		4
.L_77:
        /*020c*/ 	.byte	0x04, 0x36
        /*020e*/ 	.short	(.L_79 - .L_78)
.L_78:
        /*0210*/ 	.word	0x00000008
.L_79:


//--------------------- .nv.info._Z11ExecuteLSTMddPdS_S_S_S_S_S_S_S_S_S_S_S_S_S_S_S_S_S_S_S_S_S_S_S_S_S_ --------------------------
	.section	.nv.info._Z11ExecuteLSTMddPdS_S_S_S_S_S_S_S_S_S_S_S_S_S_S_S_S_S_S_S_S_S_S_S_S_S_,"",@"SHT_CUDA_INFO"
	.sectionflags	@""
	.align	4


	//----- nvinfo : EIATTR_CUDA_API_VERSION
	.align		4
        /*0000*/ 	.byte	0x04, 0x37
        /*0002*/ 	.short	(.L_81 - .L_80)
.L_80:
        /*0004*/ 	.word	0x00000082


	//----- nvinfo : EIATTR_KPARAM_INFO
	.align		4
.L_81:
        /*0008*/ 	.byte	0x04, 0x17
        /*000a*/ 	.short	(.L_83 - .L_82)
.L_82:
        /*000c*/ 	.word	0x00000000
        /*0010*/ 	.short	0x001c
        /*0012*/ 	.short	0x00e0
        /*0014*/ 	.byte	0x00, 0xf5, 0x21, 0x00


	//----- nvinfo : EIATTR_KPARAM_INFO
	.align		4
.L_83:
        /*0018*/ 	.byte	0x04, 0x17
        /*001a*/ 	.short	(.L_85 - .L_84)
.L_84:
        /*001c*/ 	.word	0x00000000
        /*0020*/ 	.short	0x001b
        /*0022*/ 	.short	0x00d8
        /*0024*/ 	.byte	0x00, 0xf5, 0x21, 0x00


	//----- nvinfo : EIATTR_KPARAM_INFO
	.align		4
.L_85:
        /*0028*/ 	.byte	0x04, 0x17
        /*002a*/ 	.short	(.L_87 - .L_86)
.L_86:
        /*002c*/ 	.word	0x00000000
        /*0030*/ 	.short	0x001a
        /*0032*/ 	.short	0x00d0
        /*0034*/ 	.byte	0x00, 0xf5, 0x21, 0x00


	//----- nvinfo : EIATTR_KPARAM_INFO
	.align		4
.L_87:
        /*0038*/ 	.byte	0x04, 0x17
        /*003a*/ 	.short	(.L_89 - .L_88)
.L_88:
        /*003c*/ 	.word	0x00000000
        /*0040*/ 	.short	0x0019
        /*0042*/ 	.short	0x00c8
        /*0044*/ 	.byte	0x00, 0xf5, 0x21, 0x00


	//----- nvinfo : EIATTR_KPARAM_INFO
	.align		4
.L_89:
        /*0048*/ 	.byte	0x04, 0x17
        /*004a*/ 	.short	(.L_91 - .L_90)
.L_90:
        /*004c*/ 	.word	0x00000000
        /*0050*/ 	.short	0x0018
        /*0052*/ 	.short	0x00c0
        /*0054*/ 	.byte	0x00, 0xf5, 0x21, 0x00


	//----- nvinfo : EIATTR_KPARAM_INFO
	.align		4
.L_91:
        /*0058*/ 	.byte	0x04, 0x17
        /*005a*/ 	.short	(.L_93 - .L_92)
.L_92:
        /*005c*/ 	.word	0x00000000
        /*0060*/ 	.short	0x0017
        /*0062*/ 	.short	0x00b8
        /*0064*/ 	.byte	0x00, 0xf5, 0x21, 0x00


	//----- nvinfo : EIATTR_KPARAM_INFO
	.align		4
.L_93:
        /*0068*/ 	.byte	0x04, 0x17
        /*006a*/ 	.short	(.L_95 - .L_94)
.L_94:
        /*006c*/ 	.word	0x00000000
        /*0070*/ 	.short	0x0016
        /*0072*/ 	.short	0x00b0
        /*0074*/ 	.byte	0x00, 0xf5, 0x21, 0x00


	//----- nvinfo : EIATTR_KPARAM_INFO
	.align		4
.L_95:
        /*0078*/ 	.byte	0x04, 0x17
        /*007a*/ 	.short	(.L_97 - .L_96)
.L_96:
        /*007c*/ 	.word	0x00000000
        /*0080*/ 	.short	0x0015
        /*0082*/ 	.short	0x00a8
        /*0084*/ 	.byte	0x00, 0xf5, 0x21, 0x00


	//----- nvinfo : EIATTR_KPARAM_INFO
	.align		4
.L_97:
        /*0088*/ 	.byte	0x04, 0x17
        /*008a*/ 	.short	(.L_99 - .L_98)
.L_98:
        /*008c*/ 	.word	0x00000000
        /*0090*/ 	.short	0x0014
        /*0092*/ 	.short	0x00a0
        /*0094*/ 	.byte	0x00, 0xf5, 0x21, 0x00


	//----- nvinfo : EIATTR_KPARAM_INFO
	.align		4
.L_99:
        /*0098*/ 	.byte	0x04, 0x17
        /*009a*/ 	.short	(.L_101 - .L_100)
.L_100:
        /*009c*/ 	.word	0x00000000
        /*00a0*/ 	.short	0x0013
        /*00a2*/ 	.short	0x0098
        /*00a4*/ 	.byte	0x00, 0xf5, 0x21, 0x00


	//----- nvinfo : EIATTR_KPARAM_INFO
	.align		4
.L_101:
        /*00a8*/ 	.byte	0x04, 0x17
        /*00aa*/ 	.short	(.L_103 - .L_102)
.L_102:
        /*00ac*/ 	.word	0x00000000
        /*00b0*/ 	.short	0x0012
        /*00b2*/ 	.short	0x0090
        /*00b4*/ 	.byte	0x00, 0xf5, 0x21, 0x00


	//----- nvinfo : EIATTR_KPARAM_INFO
	.align		4
.L_103:
        /*00b8*/ 	.byte	0x04, 0x17
        /*00ba*/ 	.short	(.L_105 - .L_104)
.L_104:
        /*00bc*/ 	.word	0x00000000
        /*00c0*/ 	.short	0x0011
        /*00c2*/ 	.short	0x0088
        /*00c4*/ 	.byte	0x00, 0xf5, 0x21, 0x00


	//----- nvinfo : EIATTR_KPARAM_INFO
	.align		4
.L_105:
        /*00c8*/ 	.byte	0x04, 0x17
        /*00ca*/ 	.short	(.L_107 - .L_106)
.L_106:
        /*00cc*/ 	.word	0x00000000
        /*00d0*/ 	.short	0x0010
        /*00d2*/ 	.short	0x0080
        /*00d4*/ 	.byte	0x00, 0xf5, 0x21, 0x00


	//----- nvinfo : EIATTR_KPARAM_INFO
	.align		4
.L_107:
        /*00d8*/ 	.byte	0x04, 0x17
        /*00da*/ 	.short	(.L_109 - .L_108)
.L_108:
        /*00dc*/ 	.word	0x00000000
        /*00e0*/ 	.short	0x000f
        /*00e2*/ 	.short	0x0078
        /*00e4*/ 	.byte	0x00, 0xf5, 0x21, 0x00


	//----- nvinfo : EIATTR_KPARAM_INFO
	.align		4
.L_109:
        /*00e8*/ 	.byte	0x04, 0x17
        /*00ea*/ 	.short	(.L_111 - .L_110)
.L_110:
        /*00ec*/ 	.word	0x00000000
        /*00f0*/ 	.short	0x000e
        /*00f2*/ 	.short	0x0070
        /*00f4*/ 	.byte	0x00, 0xf5, 0x21, 0x00


	//----- nvinfo : EIATTR_KPARAM_INFO
	.align		4
.L_111:
        /*00f8*/ 	.byte	0x04, 0x17
        /*00fa*/ 	.short	(.L_113 - .L_112)
.L_112:
        /*00fc*/ 	.word	0x00000000
        /*0100*/ 	.short	0x000d
        /*0102*/ 	.short	0x0068
        /*0104*/ 	.byte	0x00, 0xf5, 0x21, 0x00


	//----- nvinfo : EIATTR_KPARAM_INFO
	.align		4
.L_113:
        /*0108*/ 	.byte	0x04, 0x17
        /*010a*/ 	.short	(.L_115 - .L_114)
.L_114:
        /*010c*/ 	.word	0x00000000
        /*0110*/ 	.short	0x000c
        /*0112*/ 	.short	0x0060
        /*0114*/ 	.byte	0x00, 0xf5, 0x21, 0x00


	//----- nvinfo : EIATTR_KPARAM_INFO
	.align		4
.L_115:
        /*0118*/ 	.byte	0x04, 0x17
        /*011a*/ 	.short	(.L_117 - .L_116)
.L_116:
        /*011c*/ 	.word	0x00000000
        /*0120*/ 	.short	0x000b
        /*0122*/ 	.short	0x0058
        /*0124*/ 	.byte	0x00, 0xf5, 0x21, 0x00


	//----- nvinfo : EIATTR_KPARAM_INFO
	.align		4
.L_117:
        /*0128*/ 	.byte	0x04, 0x17
        /*012a*/ 	.short	(.L_119 - .L_118)
.L_118:
        /*012c*/ 	.word	0x00000000
        /*0130*/ 	.short	0x000a
        /*0132*/ 	.short	0x0050
        /*0134*/ 	.byte	0x00, 0xf5, 0x21, 0x00


	//----- nvinfo : EIATTR_KPARAM_INFO
	.align		4
.L_119:
        /*0138*/ 	.byte	0x04, 0x17
        /*013a*/ 	.short	(.L_121 - .L_120)
.L_120:
        /*013c*/ 	.word	0x00000000
        /*0140*/ 	.short	0x0009
        /*0142*/ 	.short	0x0048
        /*0144*/ 	.byte	0x00, 0xf5, 0x21, 0x00


	//----- nvinfo : EIATTR_KPARAM_INFO
	.align		4
.L_121:
        /*0148*/ 	.byte	0x04, 0x17
        /*014a*/ 	.short	(.L_123 - .L_122)
.L_122:
        /*014c*/ 	.word	0x00000000
        /*0150*/ 	.short	0x0008
        /*0152*/ 	.short	0x0040
        /*0154*/ 	.byte	0x00, 0xf5, 0x21, 0x00


	//----- nvinfo : EIATTR_KPARAM_INFO
	.align		4
.L_123:
        /*0158*/ 	.byte	0x04, 0x17
        /*015a*/ 	.short	(.L_125 - .L_124)
.L_124:
        /*015c*/ 	.word	0x00000000
        /*0160*/ 	.short	0x0007
        /*0162*/ 	.short	0x0038
        /*0164*/ 	.byte	0x00, 0xf5, 0x21, 0x00


	//----- nvinfo : EIATTR_KPARAM_INFO
	.align		4
.L_125:
        /*0168*/ 	.byte	0x04, 0x17
        /*016a*/ 	.short	(.L_127 - .L_126)
.L_126:
        /*016c*/ 	.word	0x00000000
        /*0170*/ 	.short	0x0006
        /*0172*/ 	.short	0x0030
        /*0174*/ 	.byte	0x00, 0xf5, 0x21, 0x00


	//----- nvinfo : EIATTR_KPARAM_INFO
	.align		4
.L_127:
        /*0178*/ 	.byte	0x04, 0x17
        /*017a*/ 	.short	(.L_129 - .L_128)
.L_128:
        /*017c*/ 	.word	0x00000000
        /*0180*/ 	.short	0x0005
        /*0182*/ 	.short	0x0028
        /*0184*/ 	.byte	0x00, 0xf5, 0x21, 0x00


	//----- nvinfo : EIATTR_KPARAM_INFO
	.align		4
.L_129:
        /*0188*/ 	.byte	0x04, 0x17
        /*018a*/ 	.short	(.L_131 - .L_130)
.L_130:
        /*018c*/ 	.word	0x00000000
        /*0190*/ 	.short	0x0004
        /*0192*/ 	.short	0x0020
        /*0194*/ 	.byte	0x00, 0xf5, 0x21, 0x00


	//----- nvinfo : EIATTR_KPARAM_INFO
	.align		4
.L_131:
        /*0198*/ 	.byte	0x04, 0x17
        /*019a*/ 	.short	(.L_133 - .L_132)
.L_132:
        /*019c*/ 	.word	0x00000000
        /*01a0*/ 	.short	0x0003
        /*01a2*/ 	.short	0x0018
        /*01a4*/ 	.byte	0x00, 0xf5, 0x21, 0x00


	//----- nvinfo : EIATTR_KPARAM_INFO
	.align		4
.L_133:
        /*01a8*/ 	.byte	0x04, 0x17
        /*01aa*/ 	.short	(.L_135 - .L_134)
.L_134:
        /*01ac*/ 	.word	0x00000000
        /*01b0*/ 	.short	0x0002
        /*01b2*/ 	.short	0x0010
        /*01b4*/ 	.byte	0x00, 0xf5, 0x21, 0x00


	//----- nvinfo : EIATTR_KPARAM_INFO
	.align		4
.L_135:
        /*01b8*/ 	.byte	0x04, 0x17
        /*01ba*/ 	.short	(.L_137 - .L_136)
.L_136:
        /*01bc*/ 	.word	0x00000000
        /*01c0*/ 	.short	0x0001
        /*01c2*/ 	.short	0x0008
        /*01c4*/ 	.byte	0x00, 0xf0, 0x21, 0x00


	//----- nvinfo : EIATTR_KPARAM_INFO
	.align		4
.L_137:
        /*01c8*/ 	.byte	0x04, 0x17
        /*01ca*/ 	.short	(.L_139 - .L_138)
.L_138:
        /*01cc*/ 	.word	0x00000000
        /*01d0*/ 	.short	0x0000
        /*01d2*/ 	.short	0x0000
        /*01d4*/ 	.byte	0x00, 0xf0, 0x21, 0x00


	//----- nvinfo : EIATTR_SPARSE_MMA_MASK
	.align		4
.L_139:
        /*01d8*/ 	.byte	0x03, 0x50
        /*01da*/ 	.short	0x0000


	//----- nvinfo : EIATTR_MAXREG_COUNT
	.align		4
        /*01dc*/ 	.byte	0x03, 0x1b
        /*01de*/ 	.short	0x00ff


	//----- nvinfo : EIATTR_NUM_BARRIERS
	.align		4
        /*01e0*/ 	.byte	0x02, 0x4c
        /*01e2*/ 	.byte	0x01
	.zero		1


	//----- nvinfo : EIATTR_MERCURY_ISA_VERSION
	.align		4
        /*01e4*/ 	.byte	0x03, 0x5f
        /*01e6*/ 	.short	0x0101


	//----- nvinfo : EIATTR_VRC_CTA_INIT_COUNT
	.align		4
        /*01e8*/ 	.byte	0x02, 0x4a
	.zero		1
	.zero		1


	//----- nvinfo : EIATTR_EXIT_INSTR_OFFSETS
	.align		4
        /*01ec*/ 	.byte	0x04, 0x1c
        /*01ee*/ 	.short	(.L_141 - .L_140)


	//   ....[0]....
.L_140:
        /*01f0*/ 	.word	0x00003110


	//----- nvinfo : EIATTR_CRS_STACK_SIZE
	.align		4
.L_141:
        /*01f4*/ 	.byte	0x04, 0x1e
        /*01f6*/ 	.short	(.L_143 - .L_142)
.L_142:
        /*01f8*/ 	.word	0x00000000


	//----- nvinfo : EIATTR_CBANK_PARAM_SIZE
	.align		4
.L_143:
        /*01fc*/ 	.byte	0x03, 0x19
        /*01fe*/ 	.short	0x00e8


	//----- nvinfo : EIATTR_PARAM_CBANK
	.align		4
        /*0200*/ 	.byte	0x04, 0x0a
        /*0202*/ 	.short	(.L_145 - .L_144)
	.align		4
.L_144:
        /*0204*/ 	.word	index@(.nv.constant0._Z11ExecuteLSTMddPdS_S_S_S_S_S_S_S_S_S_S_S_S_S_S_S_S_S_S_S_S_S_S_S_S_S_)
        /*0208*/ 	.short	0x0380
        /*020a*/ 	.short	0x00e8


	//----- nvinfo : EIATTR_SW_WAR
	.align		4
.L_145:
        /*020c*/ 	.byte	0x04, 0x36
        /*020e*/ 	.short	(.L_147 - .L_146)
.L_146:
        /*0210*/ 	.word	0x00000008
.L_147:


//--------------------- .nv.callgraph             --------------------------
	.section	.nv.callgraph,"",@"SHT_CUDA_CALLGRAPH"
	.align	4
	.sectionentsize	8
	.align		4
        /*0000*/ 	.word	0x00000000
	.align		4
        /*0004*/ 	.word	0xffffffff
	.align		4
        /*0008*/ 	.word	0x00000000
	.align		4
        /*000c*/ 	.word	0xfffffffe
	.align		4
        /*0010*/ 	.word	0x00000000
	.align		4
        /*0014*/ 	.word	0xfffffffd
	.align		4
        /*0018*/ 	.word	0x00000000
	.align		4
        /*001c*/ 	.word	0xfffffffc


//--------------------- .text._Z6bpLSTMddPdS_S_S_S_S_S_S_S_S_S_S_S_S_S_S_S_S_S_S_S_S_S_S_S_S_S_ --------------------------
	.section	.text._Z6bpLSTMddPdS_S_S_S_S_S_S_S_S_S_S_S_S_S_S_S_S_S_S_S_S_S_S_S_S_S_,"ax",@progbits
	.align	128
        .global         _Z6bpLSTMddPdS_S_S_S_S_S_S_S_S_S_S_S_S_S_S_S_S_S_S_S_S_S_S_S_S_S_
        .type           _Z6bpLSTMddPdS_S_S_S_S_S_S_S_S_S_S_S_S_S_S_S_S_S_S_S_S_S_S_S_S_S_,@function
        .size           _Z6bpLSTMddPdS_S_S_S_S_S_S_S_S_S_S_S_S_S_S_S_S_S_S_S_S_S_S_S_S_S_,(.L_x_49 - _Z6bpLSTMddPdS_S_S_S_S_S_S_S_S_S_S_S_S_S_S_S_S_S_S_S_S_S_S_S_S_S_)
        .other          _Z6bpLSTMddPdS_S_S_S_S_S_S_S_S_S_S_S_S_S_S_S_S_S_S_S_S_S_S_S_S_S_,@"STO_CUDA_ENTRY STV_DEFAULT"
_Z6bpLSTMddPdS_S_S_S_S_S_S_S_S_S_S_S_S_S_S_S_S_S_S_S_S_S_S_S_S_S_:
.text._Z6bpLSTMddPdS_S_S_S_S_S_S_S_S_S_S_S_S_S_S_S_S_S_S_S_S_S_S_S_S_S_:
[----:B------:R-:W-:Y:S01]  /*0000*/  LDC R1, c[0x0][0x37c] ;  /* 0x0000df00ff017b82 */ /* 0x000fe20000000800 */
[----:B------:R-:W0:Y:S07]  /*0010*/  S2R R10, SR_TID.X ;  /* 0x00000000000a7919 */ /* 0x000e2e0000002100 */
[----:B------:R-:W1:Y:S01]  /*0020*/  S2UR UR4, SR_CgaCtaId ;  /* 0x00000000000479c3 */ /* 0x000e620000008800 */
[----:B------:R-:W-:Y:S01]  /*0030*/  UMOV UR6, 0x400 ;  /* 0x0000040000067882 */ /* 0x000fe20000000000 */
[----:B------:R-:W2:Y:S01]  /*0040*/  LDCU.64 UR14, c[0x0][0x358] ;  /* 0x00006b00ff0e77ac */ /* 0x000ea20008000a00 */
[----:B------:R-:W-:-:S02]  /*0050*/  UIADD3 UR5, UPT, UPT, UR6, 0x12c0, URZ ;  /* 0x000012c006057890 */ /* 0x000fc4000fffe0ff */
[----:B------:R-:W-:-:S03]  /*0060*/  UIADD3 UR8, UPT, UPT, UR6, 0x15e0, URZ ;  /* 0x000015e006087890 */ /* 0x000fc6000fffe0ff */
[----:B------:R-:W3:Y:S01]  /*0070*/  LDC.64 R8, c[0x0][0x460] ;  /* 0x00011800ff087b82 */ /* 0x000ee20000000a00 */
[----:B------:R-:W-:Y:S02]  /*0080*/  UIADD3 UR9, UPT, UPT, UR6, 0x1900, URZ ;  /* 0x0000190006097890 */ /* 0x000fe4000fffe0ff */
[----:B------:R-:W-:Y:S02]  /*0090*/  UIADD3 UR10, UPT, UPT, UR6, 0x1c20, URZ ;  /* 0x00001c20060a7890 */ /* 0x000fe4000fffe0ff */
[----:B------:R-:W-:Y:S02]  /*00a0*/  UIADD3 UR11, UPT, UPT, UR6, 0x1f40, URZ ;  /* 0x00001f40060b7890 */ /* 0x000fe4000fffe0ff */
[----:B------:R-:W-:Y:S01]  /*00b0*/  UIADD3 UR12, UPT, UPT, UR6, 0x2260, URZ ;  /* 0x00002260060c7890 */ /* 0x000fe2000fffe0ff */
[----:B------:R-:W4:Y:S01]  /*00c0*/  LDC.64 R12, c[0x0][0x3f0] ;  /* 0x0000fc00ff0c7b82 */ /* 0x000f220000000a00 */
[----:B------:R-:W-:-:S07]  /*00d0*/  UIADD3 UR13, UPT, UPT, UR6, 0x28a0, URZ ;  /* 0x000028a0060d7890 */ /* 0x000fce000fffe0ff */
[----:B------:R-:W5:Y:S01]  /*00e0*/  LDC.64 R6, c[0x0][0x388] ;  /* 0x0000e200ff067b82 */ /* 0x000f620000000a00 */
[----:B-1----:R-:W-:Y:S02]  /*00f0*/  ULEA UR7, UR4, UR5, 0x18 ;  /* 0x0000000504077291 */ /* 0x002fe4000f8ec0ff */
[----:B------:R-:W-:Y:S02]  /*0100*/  ULEA UR8, UR4, UR8, 0x18 ;  /* 0x0000000804087291 */ /* 0x000fe4000f8ec0ff */
[----:B------:R-:W-:Y:S02]  /*0110*/  UIADD3 UR5, UPT, UPT, UR6, 0x2580, URZ ;  /* 0x0000258006057890 */ /* 0x000fe4000fffe0ff */
[----:B------:R-:W-:Y:S01]  /*0120*/  ULEA UR9, UR4, UR9, 0x18 ;  /* 0x0000000904097291 */ /* 0x000fe2000f8ec0ff */
[C---:B0-----:R-:W-:Y:S01]  /*0130*/  LEA R0, R10.reuse, UR7, 0x3 ;  /* 0x000000070a007c11 */ /* 0x041fe2000f8e18ff */
[----:B------:R-:W-:Y:S01]  /*0140*/  ULEA UR10, UR4, UR10, 0x18 ;  /* 0x0000000a040a7291 */ /* 0x000fe2000f8ec0ff */
[C---:B------:R-:W-:Y:S01]  /*0150*/  LEA R2, R10.reuse, UR8, 0x3 ;  /* 0x000000080a027c11 */ /* 0x040fe2000f8e18ff */
[----:B------:R-:W-:Y:S01]  /*0160*/  ULEA UR11, UR4, UR11, 0x18 ;  /* 0x0000000b040b7291 */ /* 0x000fe2000f8ec0ff */
[C---:B---3--:R-:W-:Y:S01]  /*0170*/  IMAD.WIDE.U32 R8, R10.reuse, 0x8, R8 ;  /* 0x000000080a087825 */ /* 0x048fe200078e0008 */
[----:B------:R-:W-:Y:S01]  /*0180*/  ULEA UR12, UR4, UR12, 0x18 ;  /* 0x0000000c040c7291 */ /* 0x000fe2000f8ec0ff */
[C---:B------:R-:W-:Y:S01]  /*0190*/  LEA R3, R10.reuse, UR9, 0x3 ;  /* 0x000000090a037c11 */ /* 0x040fe2000f8e18ff */
[----:B------:R-:W-:Y:S01]  /*01a0*/  ULEA UR5, UR4, UR5, 0x18 ;  /* 0x0000000504057291 */ /* 0x000fe2000f8ec0ff */
[C---:B------:R-:W-:Y:S01]  /*01b0*/  LEA R4, R10.reuse, UR10, 0x3 ;  /* 0x0000000a0a047c11 */ /* 0x040fe2000f8e18ff */
[----:B------:R-:W-:Y:S01]  /*01c0*/  ULEA UR13, UR4, UR13, 0x18 ;  /* 0x0000000d040d7291 */ /* 0x000fe2000f8ec0ff */
[C---:B------:R-:W-:Y:S01]  /*01d0*/  LEA R5, R10.reuse, UR11, 0x3 ;  /* 0x0000000b0a057c11 */ /* 0x040fe2000f8e18ff */
[----:B------:R0:W-:Y:S01]  /*01e0*/  STS.64 [R0], RZ ;  /* 0x000000ff00007388 */ /* 0x0001e20000000a00 */
[C---:B------:R-:W-:Y:S01]  /*01f0*/  LEA R11, R10.reuse, UR12, 0x3 ;  /* 0x0000000c0a0b7c11 */ /* 0x040fe2000f8e18ff */
[C---:B----4-:R-:W-:Y:S01]  /*0200*/  IMAD.WIDE.U32 R12, R10.reuse, 0x8, R12 ;  /* 0x000000080a0c7825 */ /* 0x050fe200078e000c */
[----:B------:R-:W-:Y:S01]  /*0210*/  UMOV UR22, 0x9999999a ;  /* 0x9999999a00167882 */ /* 0x000fe20000000000 */
[----:B------:R-:W-:Y:S01]  /*0220*/  STS.64 [R2], RZ ;  /* 0x000000ff02007388 */ /* 0x000fe20000000a00 */
[C---:B------:R-:W-:Y:S01]  /*0230*/  LEA R16, R10.reuse, UR13, 0x3 ;  /* 0x0000000d0a107c11 */ /* 0x040fe2000f8e18ff */
[----:B------:R-:W-:Y:S01]  /*0240*/  UMOV UR23, 0x3fb99999 ;  /* 0x3fb9999900177882 */ /* 0x000fe20000000000 */
[----:B------:R-:W1:Y:S01]  /*0250*/  LDCU.64 UR20, c[0x0][0x398] ;  /* 0x00007300ff1477ac */ /* 0x000e620008000a00 */
[----:B0-----:R-:W-:Y:S01]  /*0260*/  LEA R0, R10, UR5, 0x3 ;  /* 0x000000050a007c11 */ /* 0x001fe2000f8e18ff */
[----:B------:R-:W-:Y:S01]  /*0270*/  STS.64 [R3], RZ ;  /* 0x000000ff03007388 */ /* 0x000fe20000000a00 */
[----:B------:R-:W0:Y:S03]  /*0280*/  LDCU.64 UR18, c[0x0][0x3b0] ;  /* 0x00007600ff1277ac */ /* 0x000e260008000a00 */
[----:B------:R-:W-:Y:S01]  /*0290*/  STS.64 [R4], RZ ;  /* 0x000000ff04007388 */ /* 0x000fe20000000a00 */
[----:B------:R-:W3:Y:S03]  /*02a0*/  LDCU.64 UR16, c[0x0][0x3e0] ;  /* 0x00007c00ff1077ac */ /* 0x000ee60008000a00 */
[----:B------:R5:W-:Y:S04]  /*02b0*/  STS.64 [R5], RZ ;  /* 0x000000ff05007388 */ /* 0x000be80000000a00 */
[----:B------:R-:W-:Y:S04]  /*02c0*/  STS.64 [R11], RZ ;  /* 0x000000ff0b007388 */ /* 0x000fe80000000a00 */
[----:B------:R4:W-:Y:S04]  /*02d0*/  STS.64 [R0], RZ ;  /* 0x000000ff00007388 */ /* 0x0009e80000000a00 */
[----:B------:R0:W-:Y:S01]  /*02e0*/  STS.64 [R16], RZ ;  /* 0x000000ff10007388 */ /* 0x0001e20000000a00 */
[----:B------:R-:W-:Y:S06]  /*02f0*/  BAR.SYNC.DEFER_BLOCKING 0x0 ;  /* 0x0000000000007b1d */ /* 0x000fec0000010000 */
[----:B--2---:R-:W2:Y:S04]  /*0300*/  LDG.E.64 R8, desc[UR14][R8.64] ;  /* 0x0000000e08087981 */ /* 0x004ea8000c1e1b00 */
[----:B------:R-:W2:Y:S01]  /*0310*/  LDG.E.64 R14, desc[UR14][R12.64] ;  /* 0x0000000e0c0e7981 */ /* 0x000ea2000c1e1b00 */
[----:B------:R-:W-:Y:S01]  /*0320*/  UMOV UR12, 0xc28f5c29 ;  /* 0xc28f5c29000c7882 */ /* 0x000fe20000000000 */
[----:B------:R-:W-:Y:S01]  /*0330*/  UMOV UR13, 0x3fec28f5 ;  /* 0x3fec28f5000d7882 */ /* 0x000fe20000000000 */
[C---:B-----5:R-:W-:Y:S01]  /*0340*/  DADD R4, -R6.reuse, 1 ;  /* 0x3ff0000006047429 */ /* 0x060fe20000000100 */
[----:B-1----:R-:W-:Y:S01]  /*0350*/  UIADD3 UR24, UP0, UPT, UR20, 0x10, URZ ;  /* 0x0000001014187890 */ /* 0x002fe2000ff1e0ff */
[----:B------:R-:W-:Y:S01]  /*0360*/  DADD R2, -R6, UR12 ;  /* 0x0000000c06027e29 */ /* 0x000fe20008000100 */
[----:B------:R-:W1:Y:S01]  /*0370*/  LDCU.64 UR12, c[0x0][0x3c8] ;  /* 0x00007900ff0c77ac */ /* 0x000e620008000a00 */
[----:B0-----:R-:W-:-:S04]  /*0380*/  UIADD3 UR25, UP1, UPT, UR18, 0x10, URZ ;  /* 0x0000001012197890 */ /* 0x001fc8000ff3e0ff */
[----:B------:R-:W-:Y:S01]  /*0390*/  DMUL R6, R4, R6 ;  /* 0x0000000604067228 */ /* 0x000fe20000000000 */
[----:B---3--:R-:W-:Y:S01]  /*03a0*/  UIADD3 UR26, UP2, UPT, UR16, 0x10, URZ ;  /* 0x00000010101a7890 */ /* 0x008fe2000ff5e0ff */
[C---:B------:R-:W-:Y:S01]  /*03b0*/  DMUL R4, R2.reuse, UR22 ;  /* 0x0000001602047c28 */ /* 0x040fe20008000000 */
[----:B------:R-:W-:Y:S02]  /*03c0*/  UIADD3.X UR28, UPT, UPT, URZ, UR21, URZ, UP0, !UPT ;  /* 0x00000015ff1c7290 */ /* 0x000fe400087fe4ff */
[----:B------:R-:W-:Y:S02]  /*03d0*/  UIADD3.X UR29, UPT, UPT, URZ, UR19, URZ, UP1, !UPT ;  /* 0x00000013ff1d7290 */ /* 0x000fe40008ffe4ff */
[----:B------:R-:W-:Y:S01]  /*03e0*/  UIADD3.X UR30, UPT, UPT, URZ, UR17, URZ, UP2, !UPT ;  /* 0x00000011ff1e7290 */ /* 0x000fe200097fe4ff */
[-C--:B------:R-:W-:Y:S01]  /*03f0*/  DMUL R2, R2, R6.reuse ;  /* 0x0000000602027228 */ /* 0x080fe20000000000 */
[----:B------:R-:W-:Y:S01]  /*0400*/  UIADD3 UR10, UPT, UPT, UR10, 0x10, URZ ;  /* 0x000000100a0a7890 */ /* 0x000fe2000fffe0ff */
[----:B------:R-:W-:Y:S01]  /*0410*/  DMUL R4, R4, R6 ;  /* 0x0000000604047228 */ /* 0x000fe20000000000 */
[----:B------:R-:W-:-:S02]  /*0420*/  UIADD3 UR7, UPT, UPT, UR7, 0x10, URZ ;  /* 0x0000001007077890 */ /* 0x000fc4000fffe0ff */
[----:B-1----:R-:W-:-:S04]  /*0430*/  UIADD3 UR27, UP3, UPT, UR12, 0x10, URZ ;  /* 0x000000100c1b7890 */ /* 0x002fc8000ff7e0ff */
[----:B------:R-:W-:Y:S01]  /*0440*/  UIADD3.X UR31, UPT, UPT, URZ, UR13, URZ, UP3, !UPT ;  /* 0x0000000dff1f7290 */ /* 0x000fe20009ffe4ff */
[----:B--2---:R-:W-:Y:S01]  /*0450*/  DFMA R4, R4, R8, R14 ;  /* 0x000000080404722b */ /* 0x004fe2000000000e */
[----:B------:R-:W-:-:S04]  /*0460*/  IMAD.WIDE.U32 R8, R10, 0x320, RZ ;  /* 0x000003200a087825 */ /* 0x000fc800078e00ff */
[--C-:B----4-:R-:W-:Y:S02]  /*0470*/  IMAD.MOV.U32 R0, RZ, RZ, R8.reuse ;  /* 0x000000ffff007224 */ /* 0x110fe400078e0008 */
[----:B------:R0:W-:Y:S01]  /*0480*/  STG.E.64 desc[UR14][R12.64], R4 ;  /* 0x000000040c007986 */ /* 0x0001e2000c101b0e */
[----:B------:R-:W-:Y:S01]  /*0490*/  DFMA R28, R4, R2, RZ ;  /* 0x00000002041c722b */ /* 0x000fe200000000ff */
[----:B------:R-:W-:Y:S02]  /*04a0*/  IMAD.MOV.U32 R11, RZ, RZ, R9 ;  /* 0x000000ffff0b7224 */ /* 0x000fe400078e0009 */
[----:B------:R-:W-:Y:S02]  /*04b0*/  IMAD.MOV.U32 R2, RZ, RZ, R8 ;  /* 0x000000ffff027224 */ /* 0x000fe400078e0008 */
[----:B------:R-:W-:-:S07]  /*04c0*/  IMAD.MOV.U32 R3, RZ, RZ, 0x10 ;  /* 0x00000010ff037424 */ /* 0x000fce00078e00ff */
.L_x_0:
[C---:B------:R-:W-:Y:S01]  /*04d0*/  IADD3 R36, P0, PT, R2.reuse, UR24, RZ ;  /* 0x0000001802247c10 */ /* 0x040fe2000ff1e0ff */
[----:B------:R-:W1:Y:S03]  /*04e0*/  LDS.128 R16, [R3+UR8+-0x10] ;  /* 0xfffff00803107984 */ /* 0x000e660008000c00 */
[----:B------:R-:W-:Y:S01]  /*04f0*/  IADD3.X R37, PT, PT, R9, UR28, RZ, P0, !PT ;  /* 0x0000001c09257c10 */ /* 0x000fe200087fe4ff */
[----:B------:R-:W2:Y:S01]  /*0500*/  LDS.128 R24, [R3+UR9+-0x10] ;  /* 0xfffff00903187984 */ /* 0x000ea20008000c00 */
[----:B------:R-:W-:-:S03]  /*0510*/  IADD3 R34, P0, PT, R2, UR25, RZ ;  /* 0x0000001902227c10 */ /* 0x000fc6000ff1e0ff */
[----:B------:R-:W1:Y:S01]  /*0520*/  LDG.E.64 R6, desc[UR14][R36.64+-0x10] ;  /* 0xfffff00e24067981 */ /* 0x000e62000c1e1b00 */
[C---:B------:R-:W-:Y:S02]  /*0530*/  IADD3.X R35, PT, PT, R9.reuse, UR29, RZ, P0, !PT ;  /* 0x0000001d09237c10 */ /* 0x040fe400087fe4ff */
[----:B------:R-:W-:Y:S01]  /*0540*/  IADD3 R52, P0, PT, R2, UR26, RZ ;  /* 0x0000001a02347c10 */ /* 0x000fe2000ff1e0ff */
[----:B------:R-:W3:Y:S04]  /*0550*/  LDS.128 R20, [UR7+-0x10] ;  /* 0xfffff007ff147984 */ /* 0x000ee80008000c00 */
[----:B0-----:R-:W2:Y:S01]  /*0560*/  LDG.E.64 R4, desc[UR14][R34.64+-0x10] ;  /* 0xfffff00e22047981 */ /* 0x001ea2000c1e1b00 */
[----:B------:R-:W-:-:S03]  /*0570*/  IADD3.X R53, PT, PT, R9, UR30, RZ, P0, !PT ;  /* 0x0000001e09357c10 */ /* 0x000fc600087fe4ff */
[----:B------:R-:W4:Y:S04]  /*0580*/  LDG.E.64 R48, desc[UR14][R36.64+-0x8] ;  /* 0xfffff80e24307981 */ /* 0x000f28000c1e1b00 */
[----:B------:R-:W3:Y:S01]  /*0590*/  LDG.E.64 R14, desc[UR14][R52.64+-0x10] ;  /* 0xfffff00e340e7981 */ /* 0x000ee2000c1e1b00 */
[----:B------:R-:W-:-:S03]  /*05a0*/  IADD3 R50, P0, PT, R2, UR27, RZ ;  /* 0x0000001b02327c10 */ /* 0x000fc6000ff1e0ff */
[----:B------:R-:W5:Y:S01]  /*05b0*/  LDG.E.64 R46, desc[UR14][R34.64+-0x8] ;  /* 0xfffff80e222e7981 */ /* 0x000f62000c1e1b00 */
[----:B------:R-:W-:-:S03]  /*05c0*/  IADD3.X R51, PT, PT, R9, UR31, RZ, P0, !PT ;  /* 0x0000001f09337c10 */ /* 0x000fc600087fe4ff */
[----:B------:R-:W5:Y:S04]  /*05d0*/  LDG.E.64 R44, desc[UR14][R52.64+-0x8] ;  /* 0xfffff80e342c7981 */ /* 0x000f68000c1e1b00 */
[----:B------:R-:W4:Y:S04]  /*05e0*/  LDG.E.64 R30, desc[UR14][R50.64+-0x10] ;  /* 0xfffff00e321e7981 */ /* 0x000f28000c1e1b00 */
[----:B------:R-:W5:Y:S04]  /*05f0*/  LDG.E.64 R42, desc[UR14][R50.64+-0x8] ;  /* 0xfffff80e322a7981 */ /* 0x000f68000c1e1b00 */
[----:B------:R-:W5:Y:S04]  /*0600*/  LDG.E.64 R40, desc[UR14][R52.64] ;  /* 0x0000000e34287981 */ /* 0x000f68000c1e1b00 */
[----:B------:R-:W5:Y:S04]  /*0610*/  LDG.E.64 R38, desc[UR14][R50.64] ;  /* 0x0000000e32267981 */ /* 0x000f68000c1e1b00 */
[----:B------:R-:W5:Y:S01]  /*0620*/  LDG.E.64 R32, desc[UR14][R52.64+0x8] ;  /* 0x0000080e34207981 */ /* 0x000f62000c1e1b00 */
[----:B-1----:R-:W-:-:S03]  /*0630*/  DFMA R6, R16, R6, R28 ;  /* 0x000000061006722b */ /* 0x002fc6000000001c */
[----:B------:R-:W5:Y:S05]  /*0640*/  LDG.E.64 R28, desc[UR14][R34.64] ;  /* 0x0000000e221c7981 */ /* 0x000f6a000c1e1b00 */
[----:B--2---:R-:W-:Y:S02]  /*0650*/  DFMA R24, R24, R4, R6 ;  /* 0x000000041818722b */ /* 0x004fe40000000006 */
[----:B------:R-:W4:Y:S04]  /*0660*/  LDS.128 R4, [UR10+-0x10] ;  /* 0xfffff00aff047984 */ /* 0x000f280008000c00 */
[----:B------:R-:W2:Y:S02]  /*0670*/  LDG.E.64 R34, desc[UR14][R34.64+0x8] ;  /* 0x0000080e22227981 */ /* 0x000ea4000c1e1b00 */
[----:B---3--:R-:W-:-:S02]  /*0680*/  DFMA R20, R20, R14, R24 ;  /* 0x0000000e1414722b */ /* 0x008fc40000000018 */
[----:B------:R-:W3:Y:S04]  /*0690*/  LDG.E.64 R14, desc[UR14][R36.64] ;  /* 0x0000000e240e7981 */ /* 0x000ee8000c1e1b00 */
[----:B------:R-:W2:Y:S02]  /*06a0*/  LDG.E.64 R36, desc[UR14][R36.64+0x8] ;  /* 0x0000080e24247981 */ /* 0x000ea4000c1e1b00 */
[----:B----4-:R-:W-:Y:S02]  /*06b0*/  DFMA R4, R4, R30, R20 ;  /* 0x0000001e0404722b */ /* 0x010fe40000000014 */
[----:B------:R-:W4:Y:S06]  /*06c0*/  LDG.E.64 R30, desc[UR14][R50.64+0x8] ;  /* 0x0000080e321e7981 */ /* 0x000f2c000c1e1b00 */
[----:B------:R-:W-:Y:S01]  /*06d0*/  DFMA R4, R48, R18, R4 ;  /* 0x000000123004722b */ /* 0x000fe20000000004 */
[----:B------:R-:W3:Y:S07]  /*06e0*/  LDS.128 R16, [R3+UR8] ;  /* 0x0000000803107984 */ /* 0x000eee0008000c00 */
[----:B-----5:R-:W-:Y:S01]  /*06f0*/  DFMA R46, R46, R26, R4 ;  /* 0x0000001a2e2e722b */ /* 0x020fe20000000004 */
[----:B------:R0:W1:Y:S07]  /*0700*/  LDS.128 R24, [R3+UR9] ;  /* 0x0000000903187984 */ /* 0x00006e0008000c00 */
[----:B------:R-:W-:Y:S01]  /*0710*/  DFMA R44, R44, R22, R46 ;  /* 0x000000162c2c722b */ /* 0x000fe2000000002e */
[----:B------:R-:W5:Y:S07]  /*0720*/  LDS.128 R20, [UR7] ;  /* 0x00000007ff147984 */ /* 0x000f6e0008000c00 */
[----:B------:R-:W-:Y:S01]  /*0730*/  DFMA R42, R42, R6, R44 ;  /* 0x000000062a2a722b */ /* 0x000fe2000000002c */
[----:B------:R-:W5:Y:S01]  /*0740*/  LDS.128 R4, [UR10] ;  /* 0x0000000aff047984 */ /* 0x000f620008000c00 */
[----:B0-----:R-:W-:-:S05]  /*0750*/  VIADD R3, R3, 0x20 ;  /* 0x0000002003037836 */ /* 0x001fca0000000000 */
[----:B------:R-:W-:Y:S01]  /*0760*/  ISETP.NE.AND P0, PT, R3, 0x330, PT ;  /* 0x000003300300780c */ /* 0x000fe20003f05270 */
[----:B------:R-:W-:Y:S01]  /*0770*/  UIADD3 UR7, UPT, UPT, UR7, 0x20, URZ ;  /* 0x0000002007077890 */ /* 0x000fe2000fffe0ff */
[----:B------:R-:W-:Y:S01]  /*0780*/  IADD3 R2, P1, PT, R2, 0x20, RZ ;  /* 0x0000002002027810 */ /* 0x000fe20007f3e0ff */
[----:B------:R-:W-:-:S03]  /*0790*/  UIADD3 UR10, UPT, UPT, UR10, 0x20, URZ ;  /* 0x000000200a0a7890 */ /* 0x000fc6000fffe0ff */
[----:B------:R-:W-:Y:S01]  /*07a0*/  IADD3.X R9, PT, PT, RZ, R9, RZ, P1, !PT ;  /* 0x00000009ff097210 */ /* 0x000fe20000ffe4ff */
[----:B---3--:R-:W-:-:S08]  /*07b0*/  DFMA R14, R16, R14, R42 ;  /* 0x0000000e100e722b */ /* 0x008fd0000000002a */
[----:B-1----:R-:W-:-:S08]  /*07c0*/  DFMA R14, R24, R28, R14 ;  /* 0x0000001c180e722b */ /* 0x002fd0000000000e */
[----:B-----5:R-:W-:-:S08]  /*07d0*/  DFMA R14, R20, R40, R14 ;  /* 0x00000028140e722b */ /* 0x020fd0000000000e */
[----:B------:R-:W-:-:S08]  /*07e0*/  DFMA R4, R4, R38, R14 ;  /* 0x000000260404722b */ /* 0x000fd0000000000e */
[----:B--2---:R-:W-:-:S08]  /*07f0*/  DFMA R4, R36, R18, R4 ;  /* 0x000000122404722b */ /* 0x004fd00000000004 */
[----:B------:R-:W-:-:S08]  /*0800*/  DFMA R4, R34, R26, R4 ;  /* 0x0000001a2204722b */ /* 0x000fd00000000004 */
[----:B------:R-:W-:-:S08]  /*0810*/  DFMA R4, R32, R22, R4 ;  /* 0x000000162004722b */ /* 0x000fd00000000004 */
[----:B----4-:R-:W-:Y:S01]  /*0820*/  DFMA R28, R30, R6, R4 ;  /* 0x000000061e1c722b */ /* 0x010fe20000000004 */
[----:B------:R-:W-:Y:S10]  /*0830*/  @P0 BRA `(.L_x_0) ;  /* 0xfffffffc00240947 */ /* 0x000ff4000383ffff */
[----:B------:R-:W0:Y:S02]  /*0840*/  LDC.64 R2, c[0x0][0x450] ;  /* 0x00011400ff027b82 */ /* 0x000e240000000a00 */
[----:B0-----:R-:W-:-:S06]  /*0850*/  IMAD.WIDE.U32 R2, R10, 0x8, R2 ;  /* 0x000000080a027825 */ /* 0x001fcc00078e0002 */
[----:B------:R-:W2:Y:S01]  /*0860*/  LDG.E.64 R2, desc[UR14][R2.64] ;  /* 0x0000000e02027981 */ /* 0x000ea2000c1e1b00 */
[----:B------:R-:W-:Y:S01]  /*0870*/  ULEA UR7, UR4, UR6, 0x18 ;  /* 0x0000000604077291 */ /* 0x000fe2000f8ec0ff */
[----:B------:R-:W-:Y:S01]  /*0880*/  BSSY.RECONVERGENT B0, `(.L_x_1) ;  /* 0x0000065000007945 */ /* 0x000fe20003800200 */
[----:B------:R-:W-:Y:S01]  /*0890*/  UMOV UR32, 0x24dd2f1a ;  /* 0x24dd2f1a00207882 */ /* 0x000fe20000000000 */
[----:B------:R-:W-:-:S03]  /*08a0*/  UMOV UR33, 0x3fe4f922 ;  /* 0x3fe4f92200217882 */ /* 0x000fc60000000000 */
[----:B------:R-:W-:-:S05]  /*08b0*/  LEA R7, R10, UR7, 0x3 ;  /* 0x000000070a077c11 */ /* 0x000fca000f8e18ff */
[----:B------:R0:W-:Y:S01]  /*08c0*/  STS.64 [R7], R28 ;  /* 0x0000001c07007388 */ /* 0x0001e20000000a00 */
[----:B--2---:R-:W-:Y:S01]  /*08d0*/  LOP3.LUT R5, R3, 0x7fffffff, RZ, 0xc0, !PT ;  /* 0x7fffffff03057812 */ /* 0x004fe200078ec0ff */
[----:B------:R-:W-:-:S06]  /*08e0*/  IMAD.MOV.U32 R4, RZ, RZ, R2 ;  /* 0x000000ffff047224 */ /* 0x000fcc00078e0002 */
[----:B------:R-:W-:-:S14]  /*08f0*/  DSETP.GE.AND P1, PT, R4, UR32, PT ;  /* 0x0000002004007e2a */ /* 0x000fdc000bf26000 */
[----:B0-----:R-:W-:Y:S05]  /*0900*/  @!P1 BRA `(.L_x_2) ;  /* 0x0000000000e49947 */ /* 0x001fea0003800000 */
[----:B------:R-:W-:Y:S01]  /*0910*/  DADD R8, R4, R4 ;  /* 0x0000000004087229 */ /* 0x000fe20000000004 */
[----:B------:R-:W-:Y:S01]  /*0920*/  UMOV UR8, 0xfefa39ef ;  /* 0xfefa39ef00087882 */ /* 0x000fe20000000000 */
[----:B------:R-:W-:Y:S01]  /*0930*/  UMOV UR9, 0x3fe62e42 ;  /* 0x3fe62e4200097882 */ /* 0x000fe20000000000 */
[----:B------:R-:W-:Y:S01]  /*0940*/  IMAD.MOV.U32 R14, RZ, RZ, -0x7649667 ;  /* 0xf89b6999ff0e7424 */ /* 0x000fe200078e00ff */
[----:B------:R-:W-:Y:S01]  /*0950*/  ISETP.GT.U32.AND P0, PT, R5, 0x40330fc1, PT ;  /* 0x40330fc10500780c */ /* 0x000fe20003f04070 */
[----:B------:R-:W-:Y:S01]  /*0960*/  IMAD.MOV.U32 R15, RZ, RZ, 0x3e928a27 ;  /* 0x3e928a27ff0f7424 */ /* 0x000fe200078e00ff */
[----:B------:R-:W0:Y:S02]  /*0970*/  F2F.F32.F64 R6, R8 ;  /* 0x0000000800067310 */ /* 0x000e240000301000 */
[----:B0-----:R-:W-:-:S06]  /*0980*/  FMUL R16, R6, 1.4426950216293334961 ;  /* 0x3fb8aa3b06107820 */ /* 0x001fcc0000400000 */
[----:B------:R-:W0:Y:S08]  /*0990*/  FRND R18, R16 ;  /* 0x0000001000127307 */ /* 0x000e300000201000 */
[----:B0-----:R0:W1:Y:S08]  /*09a0*/  F2F.F64.F32 R6, R18 ;  /* 0x0000001200067310 */ /* 0x0010700000201800 */
[----:B0-----:R-:W0:Y:S01]  /*09b0*/  MUFU.EX2 R18, R18 ;  /* 0x0000001200127308 */ /* 0x001e220000000800 */
[----:B-1----:R-:W-:Y:S01]  /*09c0*/  DFMA R6, R6, -UR8, R8 ;  /* 0x8000000806067c2b */ /* 0x002fe20008000008 */
[----:B------:R-:W-:Y:S01]  /*09d0*/  UMOV UR8, 0xa4741b81 ;  /* 0xa4741b8100087882 */ /* 0x000fe20000000000 */
[----:B------:R-:W-:-:S06]  /*09e0*/  UMOV UR9, 0x3e5ae904 ;  /* 0x3e5ae90400097882 */ /* 0x000fcc0000000000 */
[C---:B------:R-:W-:Y:S01]  /*09f0*/  DFMA R14, R6.reuse, UR8, R14 ;  /* 0x00000008060e7c2b */ /* 0x040fe2000800000e */
[----:B------:R-:W-:Y:S01]  /*0a00*/  UMOV UR8, 0x15ff7e07 ;  /* 0x15ff7e0700087882 */ /* 0x000fe20000000000 */
[----:B------:R-:W-:Y:S01]  /*0a10*/  UMOV UR9, 0x3ec71de7 ;  /* 0x3ec71de700097882 */ /* 0x000fe20000000000 */
[----:B0-----:R-:W0:Y:S05]  /*0a20*/  F2F.F64.F32 R8, R18 ;  /* 0x0000001200087310 */ /* 0x001e2a0000201800 */
[----:B------:R-:W-:Y:S01]  /*0a30*/  DFMA R14, R6, R14, UR8 ;  /* 0x00000008060e7e2b */ /* 0x000fe2000800000e */
[----:B------:R-:W-:Y:S01]  /*0a40*/  UMOV UR8, 0x6b0ac45a ;  /* 0x6b0ac45a00087882 */ /* 0x000fe20000000000 */
[----:B------:R-:W-:-:S06]  /*0a50*/  UMOV UR9, 0x3efa019a ;  /* 0x3efa019a00097882 */ /* 0x000fcc0000000000 */
[----:B------:R-:W-:Y:S01]  /*0a60*/  DFMA R14, R6, R14, UR8 ;  /* 0x00000008060e7e2b */ /* 0x000fe2000800000e */
[----:B------:R-:W-:Y:S01]  /*0a70*/  UMOV UR8, 0x17eed94f ;  /* 0x17eed94f00087882 */ /* 0x000fe20000000000 */
[----:B------:R-:W-:Y:S01]  /*0a80*/  UMOV UR9, 0x3f2a01a0 ;  /* 0x3f2a01a000097882 */ /* 0x000fe20000000000 */
[----:B0-----:R-:W-:-:S05]  /*0a90*/  DADD R16, -R8, 1 ;  /* 0x3ff0000008107429 */ /* 0x001fca0000000100 */
[----:B------:R-:W-:Y:S01]  /*0aa0*/  DFMA R14, R6, R14, UR8 ;  /* 0x00000008060e7e2b */ /* 0x000fe2000800000e */
[----:B------:R-:W-:Y:S01]  /*0ab0*/  UMOV UR8, 0x17f2a71b ;  /* 0x17f2a71b00087882 */ /* 0x000fe20000000000 */
[----:B------:R-:W-:-:S06]  /*0ac0*/  UMOV UR9, 0x3f56c16c ;  /* 0x3f56c16c00097882 */ /* 0x000fcc0000000000 */
        /* <DEDUP_REMOVED lines=12> */
[----:B------:R-:W-:-:S08]  /*0b90*/  DFMA R14, R6, R14, UR8 ;  /* 0x00000008060e7e2b */ /* 0x000fd0000800000e */
[----:B------:R-:W-:-:S08]  /*0ba0*/  DMUL R14, R6, R14 ;  /* 0x0000000e060e7228 */ /* 0x000fd00000000000 */
[----:B------:R-:W-:Y:S01]  /*0bb0*/  DFMA R14, R6, R14, R6 ;  /* 0x0000000e060e722b */ /* 0x000fe20000000006 */
[----:B------:R-:W-:-:S07]  /*0bc0*/  IMAD.MOV.U32 R6, RZ, RZ, RZ ;  /* 0x000000ffff067224 */ /* 0x000fce00078e00ff */
[----:B------:R-:W-:-:S08]  /*0bd0*/  DFMA R14, -R14, R8, R16 ;  /* 0x000000080e0e722b */ /* 0x000fd00000000110 */
[----:B------:R-:W-:-:S06]  /*0be0*/  DADD R14, -R14, 2 ;  /* 0x400000000e0e7429 */ /* 0x000fcc0000000100 */
[----:B------:R-:W0:Y:S02]  /*0bf0*/  MUFU.RCP64H R7, R15 ;  /* 0x0000000f00077308 */ /* 0x000e240000001800 */
[----:B0-----:R-:W-:-:S08]  /*0c00*/  DFMA R8, -R14, R6, 1 ;  /* 0x3ff000000e08742b */ /* 0x001fd00000000106 */
[----:B------:R-:W-:-:S08]  /*0c10*/  DFMA R8, R8, R8, R8 ;  /* 0x000000080808722b */ /* 0x000fd00000000008 */
[----:B------:R-:W-:Y:S01]  /*0c20*/  DFMA R8, R6, R8, R6 ;  /* 0x000000080608722b */ /* 0x000fe20000000006 */
[----:B------:R-:W-:Y:S01]  /*0c30*/  MOV R6, 0x0 ;  /* 0x0000000000067802 */ /* 0x000fe20000000f00 */
[----:B------:R-:W-:-:S06]  /*0c40*/  IMAD.MOV.U32 R7, RZ, RZ, 0x40000000 ;  /* 0x40000000ff077424 */ /* 0x000fcc00078e00ff */
[----:B------:R-:W-:-:S10]  /*0c50*/  DFMA R8, R8, -R6, 1 ;  /* 0x3ff000000808742b */ /* 0x000fd40000000806 */
[----:B------:R-:W-:Y:S02]  /*0c60*/  FSEL R7, R9, 1.875, !P0 ;  /* 0x3ff0000009077808 */ /* 0x000fe40004000000 */
[----:B------:R-:W-:Y:S02]  /*0c70*/  FSEL R8, R8, RZ, !P0 ;  /* 0x000000ff08087208 */ /* 0x000fe40004000000 */
[----:B------:R-:W-:Y:S01]  /*0c80*/  LOP3.LUT R9, R7, 0x80000000, R3, 0xb8, !PT ;  /* 0x8000000007097812 */ /* 0x000fe200078eb803 */
[----:B------:R-:W-:Y:S06]  /*0c90*/  BRA `(.L_x_3) ;  /* 0x00000000008c7947 */ /* 0x000fec0003800000 */
.L_x_2:
[----:B------:R-:W-:Y:S01]  /*0ca0*/  DMUL R6, R2, R2 ;  /* 0x0000000202067228 */ /* 0x000fe20000000000 */
[----:B------:R-:W-:Y:S01]  /*0cb0*/  IMAD.MOV.U32 R8, RZ, RZ, 0x420afc3d ;  /* 0x420afc3dff087424 */ /* 0x000fe200078e00ff */
[----:B------:R-:W-:Y:S01]  /*0cc0*/  UMOV UR8, 0xe2f5e964 ;  /* 0xe2f5e96400087882 */ /* 0x000fe20000000000 */
[----:B------:R-:W-:Y:S01]  /*0cd0*/  IMAD.MOV.U32 R9, RZ, RZ, 0x3f14359f ;  /* 0x3f14359fff097424 */ /* 0x000fe200078e00ff */
[----:B------:R-:W-:-:S05]  /*0ce0*/  UMOV UR9, 0x3ef0bc46 ;  /* 0x3ef0bc4600097882 */ /* 0x000fca0000000000 */
[----:B------:R-:W-:Y:S01]  /*0cf0*/  DFMA R8, R6, -UR8, R8 ;  /* 0x8000000806087c2b */ /* 0x000fe20008000008 */
[----:B------:R-:W-:Y:S01]  /*0d00*/  UMOV UR8, 0x728c5d84 ;  /* 0x728c5d8400087882 */ /* 0x000fe20000000000 */
[----:B------:R-:W-:-:S06]  /*0d10*/  UMOV UR9, 0x3f2df9f0 ;  /* 0x3f2df9f000097882 */ /* 0x000fcc0000000000 */
[----:B------:R-:W-:Y:S01]  /*0d20*/  DFMA R8, R6, R8, -UR8 ;  /* 0x8000000806087e2b */ /* 0x000fe20008000008 */
[----:B------:R-:W-:Y:S01]  /*0d30*/  UMOV UR8, 0xcec4f033 ;  /* 0xcec4f03300087882 */ /* 0x000fe20000000000 */
[----:B------:R-:W-:-:S06]  /*0d40*/  UMOV UR9, 0x3f4337d1 ;  /* 0x3f4337d100097882 */ /* 0x000fcc0000000000 */
[----:B------:R-:W-:Y:S01]  /*0d50*/  DFMA R8, R6, R8, UR8 ;  /* 0x0000000806087e2b */ /* 0x000fe20008000008 */
        /* <DEDUP_REMOVED lines=20> */
[----:B------:R-:W-:-:S08]  /*0ea0*/  DFMA R8, R6, R8, -UR8 ;  /* 0x8000000806087e2b */ /* 0x000fd00008000008 */
[----:B------:R-:W-:-:S08]  /*0eb0*/  DFMA R8, R6, R8, RZ ;  /* 0x000000080608722b */ /* 0x000fd000000000ff */
[----:B------:R-:W-:-:S11]  /*0ec0*/  DFMA R8, R2, R8, R2 ;  /* 0x000000080208722b */ /* 0x000fd60000000002 */
.L_x_3:
[----:B------:R-:W-:Y:S05]  /*0ed0*/  BSYNC.RECONVERGENT B0 ;  /* 0x0000000000007941 */ /* 0x000fea0003800200 */
.L_x_1:
[----:B------:R-:W0:Y:S02]  /*0ee0*/  LDC.64 R6, c[0x0][0x440] ;  /* 0x00011000ff067b82 */ /* 0x000e240000000a00 */
[----:B0-----:R-:W-:-:S06]  /*0ef0*/  IMAD.WIDE.U32 R6, R10, 0x8, R6 ;  /* 0x000000080a067825 */ /* 0x001fcc00078e0006 */
[----:B------:R-:W2:Y:S01]  /*0f00*/  LDG.E.64 R6, desc[UR14][R6.64] ;  /* 0x0000000e06067981 */ /* 0x000ea2000c1e1b00 */
[----:B------:R-:W-:Y:S01]  /*0f10*/  DMUL R8, R28, R8 ;  /* 0x000000081c087228 */ /* 0x000fe20000000000 */
[----:B------:R-:W-:Y:S01]  /*0f20*/  UIADD3 UR7, UPT, UPT, UR6, 0x320, URZ ;  /* 0x0000032006077890 */ /* 0x000fe2000fffe0ff */
[----:B------:R-:W-:Y:S03]  /*0f30*/  BSSY.RECONVERGENT B0, `(.L_x_4) ;  /* 0x0000065000007945 */ /* 0x000fe60003800200 */
[----:B------:R-:W-:Y:S01]  /*0f40*/  ULEA UR7, UR4, UR7, 0x18 ;  /* 0x0000000704077291 */ /* 0x000fe2000f8ec0ff */
[----:B--2---:R-:W-:Y:S02]  /*0f50*/  DADD R14, -R6, 1 ;  /* 0x3ff00000060e7429 */ /* 0x004fe40000000100 */
[----:B------:R-:W-:-:S06]  /*0f60*/  DMUL R28, R28, R6 ;  /* 0x000000061c1c7228 */ /* 0x000fcc0000000000 */
[----:B------:R-:W-:-:S08]  /*0f70*/  DMUL R14, R6, R14 ;  /* 0x0000000e060e7228 */ /* 0x000fd00000000000 */
[----:B------:R-:W-:Y:S01]  /*0f80*/  DMUL R16, R8, R14 ;  /* 0x0000000e08107228 */ /* 0x000fe20000000000 */
[----:B------:R-:W-:-:S06]  /*0f90*/  LEA R9, R10, UR7, 0x3 ;  /* 0x000000070a097c11 */ /* 0x000fcc000f8e18ff */
[----:B------:R0:W-:Y:S01]  /*0fa0*/  STS.64 [R9], R16 ;  /* 0x0000001009007388 */ /* 0x0001e20000000a00 */
[----:B------:R-:W-:Y:S05]  /*0fb0*/  @!P1 BRA `(.L_x_5) ;  /* 0x0000000000e49947 */ /* 0x000fea0003800000 */
[----:B0-----:R-:W-:Y:S01]  /*0fc0*/  DADD R8, R4, R4 ;  /* 0x0000000004087229 */ /* 0x001fe20000000004 */
[----:B------:R-:W-:Y:S01]  /*0fd0*/  UMOV UR8, 0xfefa39ef ;  /* 0xfefa39ef00087882 */ /* 0x000fe20000000000 */
[----:B------:R-:W-:Y:S01]  /*0fe0*/  UMOV UR9, 0x3fe62e42 ;  /* 0x3fe62e4200097882 */ /* 0x000fe20000000000 */
[----:B------:R-:W-:Y:S01]  /*0ff0*/  IMAD.MOV.U32 R14, RZ, RZ, -0x7649667 ;  /* 0xf89b6999ff0e7424 */ /* 0x000fe200078e00ff */
[----:B------:R-:W-:Y:S02]  /*1000*/  MOV R15, 0x3e928a27 ;  /* 0x3e928a27000f7802 */ /* 0x000fe40000000f00 */
[----:B------:R-:W0:Y:S01]  /*1010*/  F2F.F32.F64 R2, R8 ;  /* 0x0000000800027310 */ /* 0x000e220000301000 */
[----:B------:R-:W-:Y:S01]  /*1020*/  ISETP.GT.U32.AND P0, PT, R5, 0x40330fc1, PT ;  /* 0x40330fc10500780c */ /* 0x000fe20003f04070 */
        /* <DEDUP_REMOVED lines=43> */
[----:B------:R-:W-:Y:S02]  /*12e0*/  IMAD.MOV.U32 R6, RZ, RZ, 0x0 ;  /* 0x00000000ff067424 */ /* 0x000fe400078e00ff */
[----:B------:R-:W-:-:S06]  /*12f0*/  IMAD.MOV.U32 R7, RZ, RZ, 0x40000000 ;  /* 0x40000000ff077424 */ /* 0x000fcc00078e00ff */
[----:B------:R-:W-:-:S10]  /*1300*/  DFMA R8, R8, -R6, 1 ;  /* 0x3ff000000808742b */ /* 0x000fd40000000806 */
[----:B------:R-:W-:Y:S02]  /*1310*/  FSEL R2, R9, 1.875, !P0 ;  /* 0x3ff0000009027808 */ /* 0x000fe40004000000 */
[----:B------:R-:W-:Y:S02]  /*1320*/  FSEL R8, R8, RZ, !P0 ;  /* 0x000000ff08087208 */ /* 0x000fe40004000000 */
[----:B------:R-:W-:Y:S01]  /*1330*/  LOP3.LUT R9, R2, 0x80000000, R3, 0xb8, !PT ;  /* 0x8000000002097812 */ /* 0x000fe200078eb803 */
[----:B------:R-:W-:Y:S06]  /*1340*/  BRA `(.L_x_6) ;  /* 0x00000000008c7947 */ /* 0x000fec0003800000 */
.L_x_5:
[----:B------:R-:W-:Y:S01]  /*1350*/  DMUL R4, R2, R2 ;  /* 0x0000000202047228 */ /* 0x000fe20000000000 */
[----:B------:R-:W-:Y:S01]  /*1360*/  IMAD.MOV.U32 R6, RZ, RZ, 0x420afc3d ;  /* 0x420afc3dff067424 */ /* 0x000fe200078e00ff */
[----:B------:R-:W-:Y:S01]  /*1370*/  MOV R7, 0x3f14359f ;  /* 0x3f14359f00077802 */ /* 0x000fe20000000f00 */
[----:B------:R-:W-:Y:S01]  /*1380*/  UMOV UR8, 0xe2f5e964 ;  /* 0xe2f5e96400087882 */ /* 0x000fe20000000000 */
[----:B------:R-:W-:-:S04]  /*1390*/  UMOV UR9, 0x3ef0bc46 ;  /* 0x3ef0bc4600097882 */ /* 0x000fc80000000000 */
        /* <DEDUP_REMOVED lines=29> */
[----:B0-----:R-:W-:-:S11]  /*1570*/  DFMA R8, R2, R6, R2 ;  /* 0x000000060208722b */ /* 0x001fd60000000002 */
.L_x_6:
[----:B------:R-:W-:Y:S05]  /*1580*/  BSYNC.RECONVERGENT B0 ;  /* 0x0000000000007941 */ /* 0x000fea0003800200 */
.L_x_4:
[----:B------:R-:W0:Y:S08]  /*1590*/  LDC.64 R6, c[0x0][0x430] ;  /* 0x00010c00ff067b82 */ /* 0x000e300000000a00 */
[----:B------:R-:W1:Y:S08]  /*15a0*/  LDC.64 R4, c[0x0][0x420] ;  /* 0x00010800ff047b82 */ /* 0x000e700000000a00 */
[----:B------:R-:W2:Y:S08]  /*15b0*/  LDC.64 R14, c[0x0][0x448] ;  /* 0x00011200ff0e7b82 */ /* 0x000eb00000000a00 */
[----:B------:R-:W3:Y:S01]  /*15c0*/  LDC.64 R2, c[0x0][0x410] ;  /* 0x00010400ff027b82 */ /* 0x000ee20000000a00 */
[----:B0-----:R-:W-:-:S06]  /*15d0*/  IMAD.WIDE.U32 R6, R10, 0x8, R6 ;  /* 0x000000080a067825 */ /* 0x001fcc00078e0006 */
[----:B------:R-:W4:Y:S01]  /*15e0*/  LDG.E.64 R6, desc[UR14][R6.64] ;  /* 0x0000000e06067981 */ /* 0x000f22000c1e1b00 */
[----:B-1----:R-:W-:-:S06]  /*15f0*/  IMAD.WIDE.U32 R4, R10, 0x8, R4 ;  /* 0x000000080a047825 */ /* 0x002fcc00078e0004 */
[----:B------:R-:W5:Y:S01]  /*1600*/  LDG.E.64 R4, desc[UR14][R4.64] ;  /* 0x0000000e04047981 */ /* 0x000f62000c1e1b00 */
[----:B--2---:R-:W-:-:S06]  /*1610*/  IMAD.WIDE.U32 R14, R10, 0x8, R14 ;  /* 0x000000080a0e7825 */ /* 0x004fcc00078e000e */
[----:B------:R-:W2:Y:S01]  /*1620*/  LDG.E.64 R14, desc[UR14][R14.64] ;  /* 0x0000000e0e0e7981 */ /* 0x000ea2000c1e1b00 */
[----:B---3--:R-:W-:-:S06]  /*1630*/  IMAD.WIDE.U32 R2, R10, 0x8, R2 ;  /* 0x000000080a027825 */ /* 0x008fcc00078e0002 */
[----:B------:R-:W3:Y:S01]  /*1640*/  LDG.E.64 R2, desc[UR14][R2.64] ;  /* 0x0000000e02027981 */ /* 0x000ee2000c1e1b00 */
[----:B------:R-:W-:Y:S02]  /*1650*/  UIADD3 UR8, UPT, UPT, UR6, 0x1f40, URZ ;  /* 0x00001f4006087890 */ /* 0x000fe4000fffe0ff */
[----:B------:R-:W-:Y:S02]  /*1660*/  UIADD3 UR7, UPT, UPT, UR6, 0x2260, URZ ;  /* 0x0000226006077890 */ /* 0x000fe4000fffe0ff */
[----:B------:R-:W-:Y:S02]  /*1670*/  ULEA UR8, UR4, UR8, 0x18 ;  /* 0x0000000804087291 */ /* 0x000fe4000f8ec0ff */
[----:B------:R-:W-:-:S04]  /*1680*/  ULEA UR7, UR4, UR7, 0x18 ;  /* 0x0000000704077291 */ /* 0x000fc8000f8ec0ff */
[C---:B------:R-:W-:Y:S02]  /*1690*/  LEA R25, R10.reuse, UR8, 0x3 ;  /* 0x000000080a197c11 */ /* 0x040fe4000f8e18ff */
[----:B------:R-:W-:-:S03]  /*16a0*/  LEA R24, R10, UR7, 0x3 ;  /* 0x000000070a187c11 */ /* 0x000fc6000f8e18ff */
[----:B------:R-:W-:Y:S04]  /*16b0*/  LDS.64 R18, [R25] ;  /* 0x0000000019127984 */ /* 0x000fe80000000a00 */
[----:B------:R-:W0:Y:S01]  /*16c0*/  LDS.64 R20, [R24] ;  /* 0x0000000018147984 */ /* 0x000e220000000a00 */
[----:B------:R-:W-:Y:S01]  /*16d0*/  DFMA R8, -R8, R8, 1 ;  /* 0x3ff000000808742b */ /* 0x000fe20000000108 */
[----:B------:R-:W-:Y:S02]  /*16e0*/  UIADD3 UR7, UPT, UPT, UR6, 0xfa0, URZ ;  /* 0x00000fa006077890 */ /* 0x000fe4000fffe0ff */
[----:B------:R-:W-:Y:S02]  /*16f0*/  UIADD3 UR8, UPT, UPT, UR6, 0x960, URZ ;  /* 0x0000096006087890 */ /* 0x000fe4000fffe0ff */
[----:B------:R-:W-:-:S02]  /*1700*/  UIADD3 UR10, UPT, UPT, UR6, 0x640, URZ ;  /* 0x00000640060a7890 */ /* 0x000fc4000fffe0ff */
[----:B------:R-:W-:Y:S02]  /*1710*/  ULEA UR9, UR4, UR7, 0x18 ;  /* 0x0000000704097291 */ /* 0x000fe4000f8ec0ff */
[----:B------:R-:W-:Y:S02]  /*1720*/  ULEA UR7, UR4, UR8, 0x18 ;  /* 0x0000000804077291 */ /* 0x000fe4000f8ec0ff */
[----:B------:R-:W-:Y:S01]  /*1730*/  ULEA UR8, UR4, UR10, 0x18 ;  /* 0x0000000a04087291 */ /* 0x000fe2000f8ec0ff */
[----:B0-----:R-:W-:-:S08]  /*1740*/  DMUL R18, R18, R20 ;  /* 0x0000001412127228 */ /* 0x001fd00000000000 */
[----:B------:R-:W-:Y:S01]  /*1750*/  DFMA R8, R28, R8, R18 ;  /* 0x000000081c08722b */ /* 0x000fe20000000012 */
[----:B------:R-:W-:Y:S01]  /*1760*/  LEA R25, R10, UR8, 0x3 ;  /* 0x000000080a197c11 */ /* 0x000fe2000f8e18ff */
[----:B------:R-:W-:Y:S01]  /*1770*/  BSSY.RECONVERGENT B0, `(.L_x_7) ;  /* 0x000006f000007945 */ /* 0x000fe20003800200 */
[----:B----4-:R-:W-:Y:S02]  /*1780*/  DADD R20, -R6, 1 ;  /* 0x3ff0000006147429 */ /* 0x010fe40000000100 */
[----:B-----5:R-:W-:-:S06]  /*1790*/  DADD R22, -R4, 1 ;  /* 0x3ff0000004167429 */ /* 0x020fcc0000000100 */
[----:B------:R-:W-:Y:S02]  /*17a0*/  DMUL R18, R6, R20 ;  /* 0x0000001406127228 */ /* 0x000fe40000000000 */
[----:B--2---:R-:W-:Y:S02]  /*17b0*/  DMUL R14, R8, R14 ;  /* 0x0000000e080e7228 */ /* 0x004fe40000000000 */
[----:B------:R-:W-:Y:S02]  /*17c0*/  DMUL R22, R4, R22 ;  /* 0x0000001604167228 */ /* 0x000fe40000000000 */
[----:B---3--:R-:W-:-:S04]  /*17d0*/  DMUL R20, R8, R2 ;  /* 0x0000000208147228 */ /* 0x008fc80000000000 */
[----:B------:R-:W-:Y:S01]  /*17e0*/  DMUL R18, R14, R18 ;  /* 0x000000120e127228 */ /* 0x000fe20000000000 */
[----:B------:R-:W-:-:S03]  /*17f0*/  LEA R15, R10, UR9, 0x3 ;  /* 0x000000090a0f7c11 */ /* 0x000fc6000f8e18ff */
[----:B------:R-:W-:Y:S01]  /*1800*/  DMUL R20, R20, R22 ;  /* 0x0000001614147228 */ /* 0x000fe20000000000 */
[----:B------:R-:W-:Y:S01]  /*1810*/  LEA R23, R10, UR7, 0x3 ;  /* 0x000000070a177c11 */ /* 0x000fe2000f8e18ff */
[----:B------:R0:W-:Y:S01]  /*1820*/  STS.64 [R15], R8 ;  /* 0x000000080f007388 */ /* 0x0001e20000000a00 */
[----:B------:R-:W-:Y:S01]  /*1830*/  LOP3.LUT R7, R3, 0x7fffffff, RZ, 0xc0, !PT ;  /* 0x7fffffff03077812 */ /* 0x000fe200078ec0ff */
[----:B------:R-:W-:Y:S02]  /*1840*/  IMAD.MOV.U32 R6, RZ, RZ, R2 ;  /* 0x000000ffff067224 */ /* 0x000fe400078e0002 */
[----:B------:R0:W-:Y:S04]  /*1850*/  STS.64 [R23], R18 ;  /* 0x0000001217007388 */ /* 0x0001e80000000a00 */
[----:B------:R0:W-:Y:S01]  /*1860*/  STS.64 [R25], R20 ;  /* 0x0000001419007388 */ /* 0x0001e20000000a00 */
[----:B------:R-:W-:-:S02]  /*1870*/  DSETP.GE.AND P0, PT, R6, UR32, PT ;  /* 0x0000002006007e2a */ /* 0x000fc4000bf06000 */
[----:B------:R-:W-:-:S12]  /*1880*/  DMUL R4, R8, R4 ;  /* 0x0000000408047228 */ /* 0x000fd80000000000 */
        /* <DEDUP_REMOVED lines=58> */
.L_x_8:
        /* <DEDUP_REMOVED lines=35> */
.L_x_9:
[----:B------:R-:W-:Y:S05]  /*1e60*/  BSYNC.RECONVERGENT B0 ;  /* 0x0000000000007941 */ /* 0x000fea0003800200 */
.L_x_7:
[----:B------:R-:W-:Y:S01]  /*1e70*/  DFMA R2, -R2, R2, 1 ;  /* 0x3ff000000202742b */ /* 0x000fe20000000102 */
[----:B------:R-:W0:Y:S01]  /*1e80*/  LDCU.64 UR10, c[0x0][0x458] ;  /* 0x00008b00ff0a77ac */ /* 0x000e220008000a00 */
[----:B------:R-:W-:Y:S01]  /*1e90*/  MOV R7, 0x0 ;  /* 0x0000000000077802 */ /* 0x000fe20000000f00 */
[----:B------:R-:W-:Y:S01]  /*1ea0*/  IMAD.MOV.U32 R6, RZ, RZ, 0x640 ;  /* 0x00000640ff067424 */ /* 0x000fe200078e00ff */
[----:B------:R-:W-:Y:S01]  /*1eb0*/  DMUL R20, R20, UR22 ;  /* 0x0000001614147c28 */ /* 0x000fe20008000000 */
[----:B------:R-:W-:Y:S01]  /*1ec0*/  UIADD3 UR6, UPT, UPT, UR6, 0xc80, URZ ;  /* 0x00000c8006067890 */ /* 0x000fe2000fffe0ff */
[----:B------:R-:W-:Y:S02]  /*1ed0*/  DMUL R18, R18, UR22 ;  /* 0x0000001612127c28 */ /* 0x000fe40008000000 */
[----:B------:R-:W-:Y:S01]  /*1ee0*/  DMUL R14, R4, R2 ;  /* 0x00000002040e7228 */ /* 0x000fe20000000000 */
[----:B------:R-:W-:Y:S01]  /*1ef0*/  ULEA UR6, UR4, UR6, 0x18 ;  /* 0x0000000604067291 */ /* 0x000fe2000f8ec0ff */
[----:B------:R-:W-:Y:S01]  /*1f00*/  IMAD.WIDE.U32 R2, R10, 0x8, R6 ;  /* 0x000000080a027825 */ /* 0x000fe200078e0006 */
[----:B------:R-:W-:-:S02]  /*1f10*/  DMUL R16, R16, UR22 ;  /* 0x0000001610107c28 */ /* 0x000fc40008000000 */
[C---:B------:R-:W-:Y:S02]  /*1f20*/  IADD3 R8, P0, PT, R2.reuse, UR20, RZ ;  /* 0x0000001402087c10 */ /* 0x040fe4000ff1e0ff */
[C---:B------:R-:W-:Y:S02]  /*1f30*/  IADD3 R6, P1, PT, R2.reuse, UR18, RZ ;  /* 0x0000001202067c10 */ /* 0x040fe4000ff3e0ff */
[C---:B------:R-:W-:Y:S01]  /*1f40*/  IADD3.X R9, PT, PT, R3.reuse, UR21, RZ, P0, !PT ;  /* 0x0000001503097c10 */ /* 0x040fe200087fe4ff */
[----:B0-----:R-:W-:Y:S01]  /*1f50*/  UIADD3 UR4, UP0, UPT, UR10, 0x10, URZ ;  /* 0x000000100a047890 */ /* 0x001fe2000ff1e0ff */
[C---:B------:R-:W-:Y:S01]  /*1f60*/  IADD3.X R7, PT, PT, R3.reuse, UR19, RZ, P1, !PT ;  /* 0x0000001303077c10 */ /* 0x040fe20008ffe4ff */
[----:B------:R-:W-:Y:S01]  /*1f70*/  IMAD.MOV.U32 R24, RZ, RZ, R8 ;  /* 0x000000ffff187224 */ /* 0x000fe200078e0008 */
[C---:B------:R-:W-:Y:S02]  /*1f80*/  IADD3 R4, P0, PT, R2.reuse, UR12, RZ ;  /* 0x0000000c02047c10 */ /* 0x040fe4000ff1e0ff */
[----:B------:R-:W-:Y:S01]  /*1f90*/  IADD3 R2, P1, PT, R2, UR16, RZ ;  /* 0x0000001002027c10 */ /* 0x000fe2000ff3e0ff */
[----:B------:R-:W-:Y:S01]  /*1fa0*/  IMAD.MOV.U32 R37, RZ, RZ, R7 ;  /* 0x000000ffff257224 */ /* 0x000fe200078e0007 */
[----:B------:R-:W-:Y:S01]  /*1fb0*/  LEA R23, R10, UR6, 0x3 ;  /* 0x000000060a177c11 */ /* 0x000fe2000f8e18ff */
[----:B------:R-:W-:Y:S01]  /*1fc0*/  UIADD3.X UR6, UPT, UPT, URZ, UR11, URZ, UP0, !UPT ;  /* 0x0000000bff067290 */ /* 0x000fe200087fe4ff */
[C---:B------:R-:W-:Y:S01]  /*1fd0*/  IADD3.X R5, PT, PT, R3.reuse, UR13, RZ, P0, !PT ;  /* 0x0000000d03057c10 */ /* 0x040fe200087fe4ff */
[----:B------:R-:W-:Y:S01]  /*1fe0*/  IMAD.MOV.U32 R32, RZ, RZ, R2 ;  /* 0x000000ffff207224 */ /* 0x000fe200078e0002 */
[----:B------:R-:W-:Y:S01]  /*1ff0*/  IADD3.X R3, PT, PT, R3, UR17, RZ, P1, !PT ;  /* 0x0000001103037c10 */ /* 0x000fe20008ffe4ff */
[----:B------:R0:W-:Y:S01]  /*2000*/  STS.64 [R23], R14 ;  /* 0x0000000e17007388 */ /* 0x0001e20000000a00 */
[----:B------:R-:W-:Y:S01]  /*2010*/  IMAD.MOV.U32 R34, RZ, RZ, R4 ;  /* 0x000000ffff227224 */ /* 0x000fe200078e0004 */
[----:B------:R-:W-:Y:S01]  /*2020*/  MOV R36, R6 ;  /* 0x0000000600247202 */ /* 0x000fe20000000f00 */
[----:B------:R-:W-:Y:S01]  /*2030*/  IMAD.U32 R45, RZ, RZ, UR6 ;  /* 0x00000006ff2d7e24 */ /* 0x000fe2000f8e00ff */
[----:B------:R-:W-:Y:S01]  /*2040*/  MOV R25, R9 ;  /* 0x0000000900197202 */ /* 0x000fe20000000f00 */
[----:B------:R-:W-:-:S02]  /*2050*/  IMAD.MOV.U32 R33, RZ, RZ, R3 ;  /* 0x000000ffff217224 */ /* 0x000fc400078e0003 */
[----:B------:R-:W-:Y:S02]  /*2060*/  IMAD.MOV.U32 R35, RZ, RZ, R5 ;  /* 0x000000ffff237224 */ /* 0x000fe400078e0005 */
[----:B------:R-:W-:Y:S01]  /*2070*/  IMAD.U32 R44, RZ, RZ, UR4 ;  /* 0x00000004ff2c7e24 */ /* 0x000fe2000f8e00ff */
[----:B------:R-:W-:Y:S01]  /*2080*/  UMOV UR4, URZ ;  /* 0x000000ff00047c82 */ /* 0x000fe20008000000 */
[----:B0-----:R-:W-:-:S11]  /*2090*/  DMUL R14, R14, UR22 ;  /* 0x000000160e0e7c28 */ /* 0x001fd60008000000 */
.L_x_10:
[----:B------:R-:W-:Y:S01]  /*20a0*/  IMAD.MOV.U32 R26, RZ, RZ, R44 ;  /* 0x000000ffff1a7224 */ /* 0x000fe200078e002c */
[----:B-1----:R-:W2:Y:S01]  /*20b0*/  LDG.E.64 R40, desc[UR14][R24.64+-0x640] ;  /* 0xfff9c00e18287981 */ /* 0x002ea2000c1e1b00 */
[----:B------:R-:W-:-:S05]  /*20c0*/  IMAD.MOV.U32 R27, RZ, RZ, R45 ;  /* 0x000000ffff1b7224 */ /* 0x000fca00078e002d */
[----:B------:R-:W2:Y:S02]  /*20d0*/  LDG.E.64 R22, desc[UR14][R26.64+-0x10] ;  /* 0xfffff00e1a167981 */ /* 0x000ea4000c1e1b00 */
[----:B--2---:R-:W-:Y:S01]  /*20e0*/  DFMA R40, R20, R22, R40 ;  /* 0x000000161428722b */ /* 0x004fe20000000028 */
[----:B------:R-:W-:Y:S02]  /*20f0*/  IMAD.MOV.U32 R22, RZ, RZ, R36 ;  /* 0x000000ffff167224 */ /* 0x000fe400078e0024 */
[----:B------:R-:W-:-:S04]  /*2100*/  IMAD.MOV.U32 R23, RZ, RZ, R37 ;  /* 0x000000ffff177224 */ /* 0x000fc800078e0025 */
[----:B------:R0:W-:Y:S04]  /*2110*/  STG.E.64 desc[UR14][R24.64+-0x640], R40 ;  /* 0xfff9c02818007986 */ /* 0x0001e8000c101b0e */
[----:B------:R-:W2:Y:S04]  /*2120*/  LDG.E.64 R28, desc[UR14][R26.64+-0x10] ;  /* 0xfffff00e1a1c7981 */ /* 0x000ea8000c1e1b00 */
[----:B------:R-:W2:Y:S02]  /*2130*/  LDG.E.64 R30, desc[UR14][R22.64+-0x640] ;  /* 0xfff9c00e161e7981 */ /* 0x000ea4000c1e1b00 */
[----:B--2---:R-:W-:Y:S01]  /*2140*/  DFMA R38, R18, R28, R30 ;  /* 0x0000001c1226722b */ /* 0x004fe2000000001e */
[----:B------:R-:W-:Y:S01]  /*2150*/  MOV R30, R32 ;  /* 0x00000020001e7202 */ /* 0x000fe20000000f00 */
[----:B------:R-:W-:-:S05]  /*2160*/  IMAD.MOV.U32 R31, RZ, RZ, R33 ;  /* 0x000000ffff1f7224 */ /* 0x000fca00078e0021 */
[----:B------:R1:W-:Y:S04]  /*2170*/  STG.E.64 desc[UR14][R22.64+-0x640], R38 ;  /* 0xfff9c02616007986 */ /* 0x0003e8000c101b0e */
[----:B------:R-:W2:Y:S04]  /*2180*/  LDG.E.64 R28, desc[UR14][R26.64+-0x10] ;  /* 0xfffff00e1a1c7981 */ /* 0x000ea8000c1e1b00 */
[----:B------:R-:W2:Y:S02]  /*2190*/  LDG.E.64 R32, desc[UR14][R30.64+-0x640] ;  /* 0xfff9c00e1e207981 */ /* 0x000ea4000c1e1b00 */
[----:B--2---:R-:W-:Y:S01]  /*21a0*/  DFMA R36, R16, R28, R32 ;  /* 0x0000001c1024722b */ /* 0x004fe20000000020 */
[----:B------:R-:W-:-:S02]  /*21b0*/  IMAD.MOV.U32 R28, RZ, RZ, R34 ;  /* 0x000000ffff1c7224 */ /* 0x000fc400078e0022 */
[----:B------:R-:W-:-:S04]  /*21c0*/  IMAD.MOV.U32 R29, RZ, RZ, R35 ;  /* 0x000000ffff1d7224 */ /* 0x000fc800078e0023 */
[----:B------:R2:W-:Y:S04]  /*21d0*/  STG.E.64 desc[UR14][R30.64+-0x640], R36 ;  /* 0xfff9c0241e007986 */ /* 0x0005e8000c101b0e */
[----:B------:R-:W0:Y:S04]  /*21e0*/  LDG.E.64 R34, desc[UR14][R26.64+-0x10] ;  /* 0xfffff00e1a227981 */ /* 0x000e28000c1e1b00 */
[----:B------:R-:W0:Y:S02]  /*21f0*/  LDG.E.64 R32, desc[UR14][R28.64+-0x640] ;  /* 0xfff9c00e1c207981 */ /* 0x000e24000c1e1b00 */
[----:B0-----:R-:W-:-:S07]  /*2200*/  DFMA R40, R14, R34, R32 ;  /* 0x000000220e28722b */ /* 0x001fce0000000020 */
[----:B------:R0:W-:Y:S04]  /*2210*/  STG.E.64 desc[UR14][R28.64+-0x640], R40 ;  /* 0xfff9c0281c007986 */ /* 0x0001e8000c101b0e */
[----:B------:R-:W1:Y:S04]  /*2220*/  LDG.E.64 R34, desc[UR14][R26.64+-0x8] ;  /* 0xfffff80e1a227981 */ /* 0x000e68000c1e1b00 */
[----:B------:R-:W1:Y:S02]  /*2230*/  LDG.E.64 R32, desc[UR14][R24.64+-0x320] ;  /* 0xfffce00e18207981 */ /* 0x000e64000c1e1b00 */
[----:B-1----:R-:W-:-:S07]  /*2240*/  DFMA R38, R20, R34, R32 ;  /* 0x000000221426722b */ /* 0x002fce0000000020 */
[----:B------:R1:W-:Y:S04]  /*2250*/  STG.E.64 desc[UR14][R24.64+-0x320], R38 ;  /* 0xfffce02618007986 */ /* 0x0003e8000c101b0e */
[----:B------:R-:W2:Y:S04]  /*2260*/  LDG.E.64 R34, desc[UR14][R26.64+-0x8] ;  /* 0xfffff80e1a227981 */ /* 0x000ea8000c1e1b00 */
[----:B------:R-:W2:Y:S02]  /*2270*/  LDG.E.64 R32, desc[UR14][R22.64+-0x320] ;  /* 0xfffce00e16207981 */ /* 0x000ea4000c1e1b00 */
[----:B--2---:R-:W-:-:S07]  /*2280*/  DFMA R36, R18, R34, R32 ;  /* 0x000000221224722b */ /* 0x004fce0000000020 */
        /* <DEDUP_REMOVED lines=33> */
[----:B------:R-:W3:Y:S04]  /*24a0*/  LDG.E.64 R34, desc[UR14][R26.64+0x8] ;  /* 0x0000080e1a227981 */ /* 0x000ee8000c1e1b00 */
[----:B------:R-:W3:Y:S02]  /*24b0*/  LDG.E.64 R32, desc[UR14][R30.64+0x320] ;  /* 0x0003200e1e207981 */ /* 0x000ee4000c1e1b00 */
[----:B---3--:R-:W-:-:S07]  /*24c0*/  DFMA R42, R16, R34, R32 ;  /* 0x00000022102a722b */ /* 0x008fce0000000020 */
[----:B------:R1:W-:Y:S04]  /*24d0*/  STG.E.64 desc[UR14][R30.64+0x320], R42 ;  /* 0x0003202a1e007986 */ /* 0x0003e8000c101b0e */
[----:B------:R-:W3:Y:S04]  /*24e0*/  LDG.E.64 R34, desc[UR14][R26.64+0x8] ;  /* 0x0000080e1a227981 */ /* 0x000ee8000c1e1b00 */
[----:B------:R-:W3:Y:S01]  /*24f0*/  LDG.E.64 R32, desc[UR14][R28.64+0x320] ;  /* 0x0003200e1c207981 */ /* 0x000ee2000c1e1b00 */
[----:B------:R-:W-:-:S04]  /*2500*/  UIADD3 UR4, UPT, UPT, UR4, 0x4, URZ ;  /* 0x0000000404047890 */ /* 0x000fc8000fffe0ff */
[----:B------:R-:W-:Y:S01]  /*2510*/  UISETP.NE.AND UP0, UPT, UR4, 0x64, UPT ;  /* 0x000000640400788c */ /* 0x000fe2000bf05270 */
[----:B------:R-:W-:Y:S02]  /*2520*/  IADD3 R44, P0, PT, R26, 0x20, RZ ;  /* 0x000000201a2c7810 */ /* 0x000fe40007f1e0ff */
[----:B--2---:R-:W-:Y:S02]  /*2530*/  IADD3 R36, P2, PT, R22, 0xc80, RZ ;  /* 0x00000c8016247810 */ /* 0x004fe40007f5e0ff */
[----:B0-----:R-:W-:Y:S01]  /*2540*/  IADD3 R24, P1, PT, R24, 0xc80, RZ ;  /* 0x00000c8018187810 */ /* 0x001fe20007f3e0ff */
[----:B------:R-:W-:Y:S02]  /*2550*/  IMAD.X R45, RZ, RZ, R27, P0 ;  /* 0x000000ffff2d7224 */ /* 0x000fe400000e061b */
[----:B------:R-:W-:Y:S01]  /*2560*/  IMAD.X R37, RZ, RZ, R23, P2 ;  /* 0x000000ffff257224 */ /* 0x000fe200010e0617 */
[----:B------:R-:W-:Y:S01]  /*2570*/  IADD3.X R25, PT, PT, RZ, R25, RZ, P1, !PT ;  /* 0x00000019ff197210 */ /* 0x000fe20000ffe4ff */
[----:B---3--:R-:W-:-:S07]  /*2580*/  DFMA R40, R14, R34, R32 ;  /* 0x000000220e28722b */ /* 0x008fce0000000020 */
[----:B------:R1:W-:Y:S01]  /*2590*/  STG.E.64 desc[UR14][R28.64+0x320], R40 ;  /* 0x000320281c007986 */ /* 0x0003e2000c101b0e */
[----:B------:R-:W-:Y:S02]  /*25a0*/  IADD3 R34, P3, PT, R28, 0xc80, RZ ;  /* 0x00000c801c227810 */ /* 0x000fe40007f7e0ff */
[----:B------:R-:W-:-:S03]  /*25b0*/  IADD3 R32, P4, PT, R30, 0xc80, RZ ;  /* 0x00000c801e207810 */ /* 0x000fc60007f9e0ff */
[----:B------:R-:W-:Y:S02]  /*25c0*/  IMAD.X R35, RZ, RZ, R29, P3 ;  /* 0x000000ffff237224 */ /* 0x000fe400018e061d */
[----:B------:R-:W-:Y:S01]  /*25d0*/  IMAD.X R33, RZ, RZ, R31, P4 ;  /* 0x000000ffff217224 */ /* 0x000fe200020e061f */
[----:B------:R-:W-:Y:S07]  /*25e0*/  BRA.U UP0, `(.L_x_10) ;  /* 0xfffffff900ac7547 */ /* 0x000fee000b83ffff */
[----:B------:R-:W0:Y:S08]  /*25f0*/  LDC.64 R36, c[0x0][0x390] ;  /* 0x0000e400ff247b82 */ /* 0x000e300000000a00 */
[----:B------:R-:W2:Y:S01]  /*2600*/  LDC.64 R34, c[0x0][0x3a8] ;  /* 0x0000ea00ff227b82 */ /* 0x000ea20000000a00 */
[----:B------:R-:W-:Y:S01]  /*2610*/  UMOV UR10, 0xc28f5c29 ;  /* 0xc28f5c29000a7882 */ /* 0x000fe20000000000 */
[----:B------:R-:W-:-:S06]  /*2620*/  UMOV UR11, 0x3fec28f5 ;  /* 0x3fec28f5000b7882 */ /* 0x000fcc0000000000 */
[----:B------:R-:W3:Y:S01]  /*2630*/  LDC.64 R32, c[0x0][0x3d8] ;  /* 0x0000f600ff207b82 */ /* 0x000ee20000000a00 */
[----:B0-----:R-:W-:-:S07]  /*2640*/  IMAD.WIDE.U32 R36, R10, 0x8, R36 ;  /* 0x000000080a247825 */ /* 0x001fce00078e0024 */
[----:B-1----:R-:W0:Y:S01]  /*2650*/  LDC.64 R30, c[0x0][0x3c0] ;  /* 0x0000f000ff1e7b82 */ /* 0x002e220000000a00 */
[----:B------:R-:W4:Y:S01]  /*2660*/  LDG.E.64 R22, desc[UR14][R36.64] ;  /* 0x0000000e24167981 */ /* 0x000f22000c1e1b00 */
[----:B--2---:R-:W-:-:S06]  /*2670*/  IMAD.WIDE.U32 R34, R10, 0x8, R34 ;  /* 0x000000080a227825 */ /* 0x004fcc00078e0022 */
[----:B------:R-:W1:Y:S01]  /*2680*/  LDC.64 R26, c[0x0][0x380] ;  /* 0x0000e000ff1a7b82 */ /* 0x000e620000000a00 */
[----:B----4-:R-:W-:-:S07]  /*2690*/  DFMA R22, R20, UR10, R22 ;  /* 0x0000000a14167c2b */ /* 0x010fce0008000016 */
[----:B------:R2:W-:Y:S04]  /*26a0*/  STG.E.64 desc[UR14][R36.64], R22 ;  /* 0x0000001624007986 */ /* 0x0005e8000c101b0e */
[----:B------:R-:W4:Y:S01]  /*26b0*/  LDG.E.64 R20, desc[UR14][R34.64] ;  /* 0x0000000e22147981 */ /* 0x000f22000c1e1b00 */
[----:B---3--:R-:W-:Y:S01]  /*26c0*/  IMAD.WIDE.U32 R32, R10, 0x8, R32 ;  /* 0x000000080a207825 */ /* 0x008fe200078e0020 */
[----:B----4-:R-:W-:-:S07]  /*26d0*/  DFMA R20, R18, UR10, R20 ;  /* 0x0000000a12147c2b */ /* 0x010fce0008000014 */
[----:B------:R1:W-:Y:S04]  /*26e0*/  STG.E.64 desc[UR14][R34.64], R20 ;  /* 0x0000001422007986 */ /* 0x0003e8000c101b0e */
[----:B------:R-:W3:Y:S01]  /*26f0*/  LDG.E.64 R18, desc[UR14][R32.64] ;  /* 0x0000000e20127981 */ /* 0x000ee2000c1e1b00 */
[C---:B0-----:R-:W-:Y:S01]  /*2700*/  IMAD.WIDE.U32 R30, R10.reuse, 0x8, R30 ;  /* 0x000000080a1e7825 */ /* 0x041fe200078e001e */
[----:B---3--:R-:W-:Y:S01]  /*2710*/  DFMA R24, R16, UR10, R18 ;  /* 0x0000000a10187c2b */ /* 0x008fe20008000012 */
[----:B------:R-:W0:Y:S06]  /*2720*/  LDC.64 R18, c[0x0][0x458] ;  /* 0x00011600ff127b82 */ /* 0x000e2c0000000a00 */
[----:B------:R3:W-:Y:S04]  /*2730*/  STG.E.64 desc[UR14][R32.64], R24 ;  /* 0x0000001820007986 */ /* 0x0007e8000c101b0e */
[----:B------:R-:W2:Y:S02]  /*2740*/  LDG.E.64 R16, desc[UR14][R30.64] ;  /* 0x0000000e1e107981 */ /* 0x000ea4000c1e1b00 */
[----:B--2---:R-:W-:Y:S01]  /*2750*/  DFMA R22, R14, UR10, R16 ;  /* 0x0000000a0e167c2b */ /* 0x004fe20008000010 */
[----:B0-----:R-:W-:-:S06]  /*2760*/  IMAD.WIDE.U32 R16, R10, 0x8, R18 ;  /* 0x000000080a107825 */ /* 0x001fcc00078e0012 */
[----:B------:R0:W-:Y:S01]  /*2770*/  STG.E.64 desc[UR14][R30.64], R22 ;  /* 0x000000161e007986 */ /* 0x0001e2000c101b0e */
[----:B------:R-:W-:Y:S06]  /*2780*/  BAR.SYNC.DEFER_BLOCKING 0x0 ;  /* 0x0000000000007b1d */ /* 0x000fec0000010000 */
[----:B------:R-:W2:Y:S04]  /*2790*/  LDG.E.64 R18, desc[UR14][R12.64] ;  /* 0x0000000e0c127981 */ /* 0x000ea8000c1e1b00 */
[----:B------:R-:W2:Y:S01]  /*27a0*/  LDG.E.64 R16, desc[UR14][R16.64] ;  /* 0x0000000e10107981 */ /* 0x000ea2000c1e1b00 */
[----:B------:R-:W-:Y:S01]  /*27b0*/  UMOV UR10, 0xf5c28f5c ;  /* 0xf5c28f5c000a7882 */ /* 0x000fe20000000000 */
[----:B------:R-:W-:Y:S01]  /*27c0*/  UMOV UR11, 0x3fef5c28 ;  /* 0x3fef5c28000b7882 */ /* 0x000fe20000000000 */
[C---:B-1----:R-:W-:Y:S01]  /*27d0*/  DADD R20, -R26.reuse, 1 ;  /* 0x3ff000001a147429 */ /* 0x042fe20000000100 */
[----:B------:R-:W1:Y:S01]  /*27e0*/  S2UR UR6, SR_CgaCtaId ;  /* 0x00000000000679c3 */ /* 0x000e620000008800 */
[----:B------:R-:W-:Y:S01]  /*27f0*/  DADD R14, -R26, UR10 ;  /* 0x0000000a1a0e7e29 */ /* 0x000fe20008000100 */
[----:B------:R-:W-:Y:S01]  /*2800*/  UMOV UR10, 0x9999999a ;  /* 0x9999999a000a7882 */ /* 0x000fe20000000000 */
[----:B------:R-:W-:Y:S01]  /*2810*/  UMOV UR11, 0x3fb99999 ;  /* 0x3fb99999000b7882 */ /* 0x000fe20000000000 */
[----:B------:R-:W-:Y:S01]  /*2820*/  UMOV UR4, 0x400 ;  /* 0x0000040000047882 */ /* 0x000fe20000000000 */
[----:B------:R-:W-:Y:S01]  /*2830*/  IMAD.MOV.U32 R28, RZ, RZ, 0x10 ;  /* 0x00000010ff1c7424 */ /* 0x000fe200078e00ff */
[----:B------:R-:W-:Y:S01]  /*2840*/  UIADD3 UR9, UPT, UPT, UR4, 0xc80, URZ ;  /* 0x00000c8004097890 */ /* 0x000fe2000fffe0ff */
[----:B------:R-:W-:Y:S01]  /*2850*/  DMUL R20, R20, R26 ;  /* 0x0000001a14147228 */ /* 0x000fe20000000000 */
[----:B------:R-:W-:Y:S01]  /*2860*/  UIADD3 UR4, UPT, UPT, UR4, 0x320, URZ ;  /* 0x0000032004047890 */ /* 0x000fe2000fffe0ff */
[----:B---3--:R-:W-:-:S06]  /*2870*/  DMUL R24, R14, UR10 ;  /* 0x0000000a0e187c28 */ /* 0x008fcc0008000000 */
[-C--:B------:R-:W-:Y:S02]  /*2880*/  DMUL R14, R14, R20.reuse ;  /* 0x000000140e0e7228 */ /* 0x080fe40000000000 */
[----:B------:R-:W-:Y:S01]  /*2890*/  DMUL R24, R24, R20 ;  /* 0x0000001418187228 */ /* 0x000fe20000000000 */
[----:B-1----:R-:W-:Y:S02]  /*28a0*/  ULEA UR9, UR6, UR9, 0x18 ;  /* 0x0000000906097291 */ /* 0x002fe4000f8ec0ff */
[----:B------:R-:W-:Y:S02]  /*28b0*/  ULEA UR6, UR6, UR4, 0x18 ;  /* 0x0000000406067291 */ /* 0x000fe4000f8ec0ff */
[----:B------:R-:W-:Y:S02]  /*28c0*/  UIADD3 UR4, UPT, UPT, UR9, 0x10, URZ ;  /* 0x0000001009047890 */ /* 0x000fe4000fffe0ff */
[----:B------:R-:W-:Y:S01]  /*28d0*/  UIADD3 UR6, UPT, UPT, UR6, 0x10, URZ ;  /* 0x0000001006067890 */ /* 0x000fe2000fffe0ff */
[----:B--2---:R-:W-:-:S07]  /*28e0*/  DFMA R18, R24, R16, R18 ;  /* 0x000000101812722b */ /* 0x004fce0000000012 */
[----:B------:R0:W-:Y:S01]  /*28f0*/  STG.E.64 desc[UR14][R12.64], R18 ;  /* 0x000000120c007986 */ /* 0x0001e2000c101b0e */
[----:B------:R-:W-:-:S11]  /*2900*/  DFMA R26, R18, R14, RZ ;  /* 0x0000000e121a722b */ /* 0x000fd600000000ff */
.L_x_11:
[----:B------:R-:W-:Y:S01]  /*2910*/  IADD3 R44, P0, PT, R0, UR24, RZ ;  /* 0x00000018002c7c10 */ /* 0x000fe2000ff1e0ff */
[----:B0-----:R-:W0:Y:S03]  /*2920*/  LDS.128 R12, [R28+UR8+-0x10] ;  /* 0xfffff0081c0c7984 */ /* 0x001e260008000c00 */
[----:B------:R-:W-:-:S05]  /*2930*/  IADD3.X R45, PT, PT, R11, UR28, RZ, P0, !PT ;  /* 0x0000001c0b2d7c10 */ /* 0x000fca00087fe4ff */
[----:B------:R-:W0:Y:S01]  /*2940*/  LDG.E.64 R16, desc[UR14][R44.64+-0x10] ;  /* 0xfffff00e2c107981 */ /* 0x000e22000c1e1b00 */
[----:B------:R-:W-:-:S04]  /*2950*/  IADD3 R52, P0, PT, R0, UR25, RZ ;  /* 0x0000001900347c10 */ /* 0x000fc8000ff1e0ff */
[----:B------:R-:W-:-:S05]  /*2960*/  IADD3.X R53, PT, PT, R11, UR29, RZ, P0, !PT ;  /* 0x0000001d0b357c10 */ /* 0x000fca00087fe4ff */
[----:B------:R-:W2:Y:S01]  /*2970*/  LDG.E.64 R20, desc[UR14][R52.64+-0x10] ;  /* 0xfffff00e34147981 */ /* 0x000ea2000c1e1b00 */
[----:B------:R-:W-:-:S03]  /*2980*/  IADD3 R50, P0, PT, R0, UR26, RZ ;  /* 0x0000001a00327c10 */ /* 0x000fc6000ff1e0ff */
[----:B------:R-:W3:Y:S01]  /*2990*/  LDG.E.64 R42, desc[UR14][R52.64+0x8] ;  /* 0x0000080e342a7981 */ /* 0x000ee2000c1e1b00 */
[----:B------:R-:W-:-:S05]  /*29a0*/  IADD3.X R51, PT, PT, R11, UR30, RZ, P0, !PT ;  /* 0x0000001e0b337c10 */ /* 0x000fca00087fe4ff */
[----:B------:R-:W4:Y:S01]  /*29b0*/  LDG.E.64 R24, desc[UR14][R50.64+-0x10] ;  /* 0xfffff00e32187981 */ /* 0x000f22000c1e1b00 */
[----:B------:R-:W-:-:S03]  /*29c0*/  IADD3 R48, P0, PT, R0, UR27, RZ ;  /* 0x0000001b00307c10 */ /* 0x000fc6000ff1e0ff */
[----:B------:R-:W5:Y:S01]  /*29d0*/  LDG.E.64 R40, desc[UR14][R50.64+0x8] ;  /* 0x0000080e32287981 */ /* 0x000f62000c1e1b00 */
[----:B------:R-:W-:-:S05]  /*29e0*/  IADD3.X R49, PT, PT, R11, UR31, RZ, P0, !PT ;  /* 0x0000001f0b317c10 */ /* 0x000fca00087fe4ff */
[----:B------:R-:W3:Y:S04]  /*29f0*/  LDG.E.64 R38, desc[UR14][R48.64+-0x10] ;  /* 0xfffff00e30267981 */ /* 0x000ee8000c1e1b00 */
[----:B------:R-:W5:Y:S01]  /*2a00*/  LDG.E.64 R46, desc[UR14][R48.64] ;  /* 0x0000000e302e7981 */ /* 0x000f62000c1e1b00 */
[----:B0-----:R-:W-:-:S03]  /*2a10*/  DFMA R12, R12, R16, R26 ;  /* 0x000000100c0c722b */ /* 0x001fc6000000001a */
[----:B------:R-:W2:Y:S05]  /*2a20*/  LDS.128 R16, [R28+UR7+-0x10] ;  /* 0xfffff0071c107984 */ /* 0x000eaa0008000c00 */
[----:B--2---:R-:W-:Y:S01]  /*2a30*/  DFMA R16, R16, R20, R12 ;  /* 0x000000141010722b */ /* 0x004fe2000000000c */
[----:B------:R-:W4:Y:S04]  /*2a40*/  LDS.128 R20, [UR6+-0x10] ;  /* 0xfffff006ff147984 */ /* 0x000f280008000c00 */
[----:B------:R-:W2:Y:S03]  /*2a50*/  LDG.E.64 R12, desc[UR14][R44.64+-0x8] ;  /* 0xfffff80e2c0c7981 */ /* 0x000ea6000c1e1b00 */
[----:B----4-:R-:W-:-:S02]  /*2a60*/  DFMA R20, R20, R24, R16 ;  /* 0x000000181414722b */ /* 0x010fc40000000010 */
[----:B------:R-:W4:Y:S04]  /*2a70*/  LDG.E.64 R16, desc[UR14][R52.64+-0x8] ;  /* 0xfffff80e34107981 */ /* 0x000f28000c1e1b00 */
[----:B------:R-:W3:Y:S02]  /*2a80*/  LDS.128 R24, [UR4+-0x10] ;  /* 0xfffff004ff187984 */ /* 0x000ee40008000c00 */
[----:B---3--:R-:W-:Y:S02]  /*2a90*/  DFMA R38, R24, R38, R20 ;  /* 0x000000261826722b */ /* 0x008fe40000000014 */
[----:B------:R-:W3:Y:S04]  /*2aa0*/  LDG.E.64 R24, desc[UR14][R50.64+-0x8] ;  /* 0xfffff80e32187981 */ /* 0x000ee8000c1e1b00 */
[----:B------:R-:W5:Y:S02]  /*2ab0*/  LDG.E.64 R20, desc[UR14][R52.64] ;  /* 0x0000000e34147981 */ /* 0x000f64000c1e1b00 */
[----:B--2---:R-:W-:-:S02]  /*2ac0*/  DFMA R14, R12, R14, R38 ;  /* 0x0000000e0c0e722b */ /* 0x004fc40000000026 */
[----:B------:R-:W2:Y:S04]  /*2ad0*/  LDG.E.64 R12, desc[UR14][R48.64+-0x8] ;  /* 0xfffff80e300c7981 */ /* 0x000ea8000c1e1b00 */
[----:B------:R-:W5:Y:S02]  /*2ae0*/  LDG.E.64 R38, desc[UR14][R48.64+0x8] ;  /* 0x0000080e30267981 */ /* 0x000f64000c1e1b00 */
[----:B----4-:R-:W-:Y:S02]  /*2af0*/  DFMA R18, R16, R18, R14 ;  /* 0x000000121012722b */ /* 0x010fe4000000000e */
[----:B------:R-:W4:Y:S04]  /*2b00*/  LDG.E.64 R16, desc[UR14][R44.64] ;  /* 0x0000000e2c107981 */ /* 0x000f28000c1e1b00 */
[----:B------:R-:W5:Y:S02]  /*2b10*/  LDG.E.64 R44, desc[UR14][R44.64+0x8] ;  /* 0x0000080e2c2c7981 */ /* 0x000f64000c1e1b00 */
[----:B---3--:R-:W-:-:S02]  /*2b20*/  DFMA R22, R24, R22, R18 ;  /* 0x000000161816722b */ /* 0x008fc40000000012 */
[----:B------:R-:W3:Y:S01]  /*2b30*/  LDG.E.64 R24, desc[UR14][R50.64] ;  /* 0x0000000e32187981 */ /* 0x000ee2000c1e1b00 */
[----:B------:R-:W-:-:S05]  /*2b40*/  IADD3 R0, P1, PT, R0, 0x20, RZ ;  /* 0x0000002000007810 */ /* 0x000fca0007f3e0ff */
[----:B------:R-:W-:Y:S01]  /*2b50*/  IMAD.X R11, RZ, RZ, R11, P1 ;  /* 0x000000ffff0b7224 */ /* 0x000fe200008e060b */
[----:B--2---:R-:W-:Y:S01]  /*2b60*/  DFMA R22, R12, R26, R22 ;  /* 0x0000001a0c16722b */ /* 0x004fe20000000016 */
[----:B------:R-:W4:Y:S07]  /*2b70*/  LDS.128 R12, [R28+UR8] ;  /* 0x000000081c0c7984 */ /* 0x000f2e0008000c00 */
[----:B----4-:R-:W-:Y:S01]  /*2b80*/  DFMA R12, R12, R16, R22 ;  /* 0x000000100c0c722b */ /* 0x010fe20000000016 */
[----:B------:R-:W5:Y:S07]  /*2b90*/  LDS.128 R16, [R28+UR7] ;  /* 0x000000071c107984 */ /* 0x000f6e0008000c00 */
[----:B-----5:R-:W-:Y:S01]  /*2ba0*/  DFMA R16, R16, R20, R12 ;  /* 0x000000141010722b */ /* 0x020fe2000000000c */
[----:B------:R-:W3:Y:S07]  /*2bb0*/  LDS.128 R20, [UR6] ;  /* 0x00000006ff147984 */ /* 0x000eee0008000c00 */
[----:B---3--:R-:W-:Y:S01]  /*2bc0*/  DFMA R20, R20, R24, R16 ;  /* 0x000000181414722b */ /* 0x008fe20000000010 */
[----:B------:R-:W0:Y:S01]  /*2bd0*/  LDS.128 R24, [UR4] ;  /* 0x00000004ff187984 */ /* 0x000e220008000c00 */
[----:B------:R-:W-:-:S04]  /*2be0*/  IADD3 R28, PT, PT, R28, 0x20, RZ ;  /* 0x000000201c1c7810 */ /* 0x000fc80007ffe0ff */
[----:B------:R-:W-:Y:S01]  /*2bf0*/  ISETP.NE.AND P0, PT, R28, 0x330, PT ;  /* 0x000003301c00780c */ /* 0x000fe20003f05270 */
[----:B------:R-:W-:Y:S02]  /*2c00*/  UIADD3 UR6, UPT, UPT, UR6, 0x20, URZ ;  /* 0x0000002006067890 */ /* 0x000fe4000fffe0ff */
[----:B------:R-:W-:Y:S01]  /*2c10*/  UIADD3 UR4, UPT, UPT, UR4, 0x20, URZ ;  /* 0x0000002004047890 */ /* 0x000fe2000fffe0ff */
[----:B0-----:R-:W-:-:S08]  /*2c20*/  DFMA R20, R24, R46, R20 ;  /* 0x0000002e1814722b */ /* 0x001fd00000000014 */
[----:B------:R-:W-:-:S08]  /*2c30*/  DFMA R14, R44, R14, R20 ;  /* 0x0000000e2c0e722b */ /* 0x000fd00000000014 */
[----:B------:R-:W-:-:S08]  /*2c40*/  DFMA R14, R42, R18, R14 ;  /* 0x000000122a0e722b */ /* 0x000fd0000000000e */
[----:B------:R-:W-:-:S08]  /*2c50*/  DFMA R14, R40, R22, R14 ;  /* 0x00000016280e722b */ /* 0x000fd0000000000e */
[----:B------:R-:W-:Y:S01]  /*2c60*/  DFMA R26, R38, R26, R14 ;  /* 0x0000001a261a722b */ /* 0x000fe2000000000e */
[----:B------:R-:W-:Y:S10]  /*2c70*/  @P0 BRA `(.L_x_11) ;  /* 0xfffffffc00240947 */ /* 0x000ff4000383ffff */
[----:B------:R-:W0:Y:S02]  /*2c80*/  LDC.64 R12, c[0x0][0x448] ;  /* 0x00011200ff0c7b82 */ /* 0x000e240000000a00 */
[----:B0-----:R-:W-:-:S05]  /*2c90*/  IMAD.WIDE.U32 R12, R10, 0x8, R12 ;  /* 0x000000080a0c7825 */ /* 0x001fca00078e000c */
[----:B------:R-:W2:Y:S01]  /*2ca0*/  LDG.E.64 R24, desc[UR14][R12.64] ;  /* 0x0000000e0c187981 */ /* 0x000ea2000c1e1b00 */
[----:B------:R-:W0:Y:S01]  /*2cb0*/  S2UR UR4, SR_CgaCtaId ;  /* 0x00000000000479c3 */ /* 0x000e220000008800 */
[----:B------:R-:W-:Y:S01]  /*2cc0*/  UMOV UR6, 0x400 ;  /* 0x0000040000067882 */ /* 0x000fe20000000000 */
[----:B------:R-:W-:Y:S01]  /*2cd0*/  UMOV UR10, 0x24dd2f1a ;  /* 0x24dd2f1a000a7882 */ /* 0x000fe20000000000 */
[----:B------:R-:W-:Y:S01]  /*2ce0*/  UMOV UR11, 0x3fe4f922 ;  /* 0x3fe4f922000b7882 */ /* 0x000fe20000000000 */
[----:B------:R-:W-:Y:S01]  /*2cf0*/  BSSY.RECONVERGENT B0, `(.L_x_12) ;  /* 0x0000064000007945 */ /* 0x000fe20003800200 */
[----:B0-----:R-:W-:-:S06]  /*2d00*/  ULEA UR7, UR4, UR6, 0x18 ;  /* 0x0000000604077291 */ /* 0x001fcc000f8ec0ff */
        /* <DEDUP_REMOVED lines=49> */
[----:B------:R-:W-:-:S07]  /*3020*/  MOV R12, RZ ;  /* 0x000000ff000c7202 */ /* 0x000fce0000000f00 */
        /* <DEDUP_REMOVED lines=13> */
.L_x_13:
        /* <DEDUP_REMOVED lines=35> */
.L_x_14:
[----:B------:R-:W-:Y:S05]  /*3330*/  BSYNC.RECONVERGENT B0 ;  /* 0x0000000000007941 */ /* 0x000fea0003800200 */
.L_x_12:
[----:B------:R-:W0:Y:S02]  /*3340*/  LDC.64 R22, c[0x0][0x438] ;  /* 0x00010e00ff167b82 */ /* 0x000e240000000a00 */
[----:B0-----:R-:W-:-:S06]  /*3350*/  IMAD.WIDE.U32 R22, R10, 0x8, R22 ;  /* 0x000000080a167825 */ /* 0x001fcc00078e0016 */
[----:B------:R-:W2:Y:S01]  /*3360*/  LDG.E.64 R22, desc[UR14][R22.64] ;  /* 0x0000000e16167981 */ /* 0x000ea2000c1e1b00 */
[----:B------:R-:W-:Y:S01]  /*3370*/  DMUL R12, R26, R16 ;  /* 0x000000101a0c7228 */ /* 0x000fe20000000000 */
[----:B------:R-:W-:Y:S01]  /*3380*/  UIADD3 UR7, UPT, UPT, UR6, 0x320, URZ ;  /* 0x0000032006077890 */ /* 0x000fe2000fffe0ff */
[----:B------:R-:W-:Y:S03]  /*3390*/  BSSY.RECONVERGENT B0, `(.L_x_15) ;  /* 0x0000064000007945 */ /* 0x000fe60003800200 */
[----:B------:R-:W-:-:S06]  /*33a0*/  ULEA UR7, UR4, UR7, 0x18 ;  /* 0x0000000704077291 */ /* 0x000fcc000f8ec0ff */
[----:B------:R-:W-:Y:S01]  /*33b0*/  LEA R11, R10, UR7, 0x3 ;  /* 0x000000070a0b7c11 */ /* 0x000fe2000f8e18ff */
[----:B--2---:R-:W-:-:S08]  /*33c0*/  DADD R18, -R22, 1 ;  /* 0x3ff0000016127429 */ /* 0x004fd00000000100 */
[----:B------:R-:W-:-:S08]  /*33d0*/  DMUL R18, R22, R18 ;  /* 0x0000001216127228 */ /* 0x000fd00000000000 */
[----:B------:R-:W-:-:S07]  /*33e0*/  DMUL R12, R12, R18 ;  /* 0x000000120c0c7228 */ /* 0x000fce0000000000 */
[----:B------:R0:W-:Y:S01]  /*33f0*/  STS.64 [R11], R12 ;  /* 0x0000000c0b007388 */ /* 0x0001e20000000a00 */
[----:B------:R-:W-:Y:S05]  /*3400*/  @!P1 BRA `(.L_x_16) ;  /* 0x0000000000e49947 */ /* 0x000fea0003800000 */
[----:B------:R-:W-:Y:S01]  /*3410*/  DADD R18, R14, R14 ;  /* 0x000000000e127229 */ /* 0x000fe2000000000e */
[----:B------:R-:W-:Y:S01]  /*3420*/  UMOV UR8, 0xfefa39ef ;  /* 0xfefa39ef00087882 */ /* 0x000fe20000000000 */
[----:B------:R-:W-:Y:S01]  /*3430*/  UMOV UR9, 0x3fe62e42 ;  /* 0x3fe62e4200097882 */ /* 0x000fe20000000000 */
[----:B------:R-:W-:Y:S01]  /*3440*/  MOV R20, 0xf89b6999 ;  /* 0xf89b699900147802 */ /* 0x000fe20000000f00 */
[----:B------:R-:W-:Y:S01]  /*3450*/  IMAD.MOV.U32 R21, RZ, RZ, 0x3e928a27 ;  /* 0x3e928a27ff157424 */ /* 0x000fe200078e00ff */
[----:B------:R-:W-:Y:S01]  /*3460*/  ISETP.GT.U32.AND P0, PT, R15, 0x40330fc1, PT ;  /* 0x40330fc10f00780c */ /* 0x000fe20003f04070 */
[----:B------:R-:W1:Y:S02]  /*3470*/  F2F.F32.F64 R0, R18 ;  /* 0x0000001200007310 */ /* 0x000e640000301000 */
[----:B-1----:R-:W-:-:S06]  /*3480*/  FMUL R0, R0, 1.4426950216293334961 ;  /* 0x3fb8aa3b00007820 */ /* 0x002fcc0000400000 */
[----:B------:R-:W1:Y:S08]  /*3490*/  FRND R0, R0 ;  /* 0x0000000000007307 */ /* 0x000e700000201000 */
[----:B-1----:R1:W2:Y:S08]  /*34a0*/  F2F.F64.F32 R16, R0 ;  /* 0x0000000000107310 */ /* 0x0022b00000201800 */
[----:B-1----:R-:W1:Y:S01]  /*34b0*/  MUFU.EX2 R0, R0 ;  /* 0x0000000000007308 */ /* 0x002e620000000800 */
[----:B--2---:R-:W-:Y:S01]  /*34c0*/  DFMA R16, R16, -UR8, R18 ;  /* 0x8000000810107c2b */ /* 0x004fe20008000012 */
[----:B------:R-:W-:Y:S01]  /*34d0*/  UMOV UR8, 0xa4741b81 ;  /* 0xa4741b8100087882 */ /* 0x000fe20000000000 */
[----:B------:R-:W-:-:S06]  /*34e0*/  UMOV UR9, 0x3e5ae904 ;  /* 0x3e5ae90400097882 */ /* 0x000fcc0000000000 */
[C---:B------:R-:W-:Y:S01]  /*34f0*/  DFMA R20, R16.reuse, UR8, R20 ;  /* 0x0000000810147c2b */ /* 0x040fe20008000014 */
[----:B------:R-:W-:Y:S01]  /*3500*/  UMOV UR8, 0x15ff7e07 ;  /* 0x15ff7e0700087882 */ /* 0x000fe20000000000 */
[----:B------:R-:W-:Y:S01]  /*3510*/  UMOV UR9, 0x3ec71de7 ;  /* 0x3ec71de700097882 */ /* 0x000fe20000000000 */
[----:B-1----:R-:W1:Y:S05]  /*3520*/  F2F.F64.F32 R18, R0 ;  /* 0x0000000000127310 */ /* 0x002e6a0000201800 */
        /* <DEDUP_REMOVED lines=22> */
[----:B------:R-:W-:Y:S02]  /*3690*/  DMUL R28, R16, R20 ;  /* 0x00000014101c7228 */ /* 0x000fe40000000000 */
[----:B-1----:R-:W-:-:S06]  /*36a0*/  DADD R20, -R18, 1 ;  /* 0x3ff0000012147429 */ /* 0x002fcc0000000100 */
[----:B------:R-:W-:Y:S01]  /*36b0*/  DFMA R28, R16, R28, R16 ;  /* 0x0000001c101c722b */ /* 0x000fe20000000010 */
[----:B------:R-:W-:-:S07]  /*36c0*/  IMAD.MOV.U32 R16, RZ, RZ, RZ ;  /* 0x000000ffff107224 */ /* 0x000fce00078e00ff */
[----:B------:R-:W-:-:S08]  /*36d0*/  DFMA R20, -R28, R18, R20 ;  /* 0x000000121c14722b */ /* 0x000fd00000000114 */
[----:B------:R-:W-:-:S06]  /*36e0*/  DADD R20, -R20, 2 ;  /* 0x4000000014147429 */ /* 0x000fcc0000000100 */
[----:B------:R-:W1:Y:S02]  /*36f0*/  MUFU.RCP64H R17, R21 ;  /* 0x0000001500117308 */ /* 0x000e640000001800 */
[----:B-1----:R-:W-:-:S08]  /*3700*/  DFMA R18, -R20, R16, 1 ;  /* 0x3ff000001412742b */ /* 0x002fd00000000110 */
[----:B------:R-:W-:-:S08]  /*3710*/  DFMA R18, R18, R18, R18 ;  /* 0x000000121212722b */ /* 0x000fd00000000012 */
[----:B------:R-:W-:Y:S01]  /*3720*/  DFMA R18, R16, R18, R16 ;  /* 0x000000121012722b */ /* 0x000fe20000000010 */
[----:B------:R-:W-:Y:S02]  /*3730*/  IMAD.MOV.U32 R16, RZ, RZ, 0x0 ;  /* 0x00000000ff107424 */ /* 0x000fe400078e00ff */
[----:B------:R-:W-:-:S06]  /*3740*/  IMAD.MOV.U32 R17, RZ, RZ, 0x40000000 ;  /* 0x40000000ff117424 */ /* 0x000fcc00078e00ff */
[----:B------:R-:W-:-:S10]  /*3750*/  DFMA R16, R18, -R16, 1 ;  /* 0x3ff000001210742b */ /* 0x000fd40000000810 */
[----:B0-----:R-:W-:Y:S02]  /*3760*/  FSEL R11, R17, 1.875, !P0 ;  /* 0x3ff00000110b7808 */ /* 0x001fe40004000000 */
[----:B------:R-:W-:Y:S02]  /*3770*/  FSEL R24, R16, RZ, !P0 ;  /* 0x000000ff10187208 */ /* 0x000fe40004000000 */
[----:B------:R-:W-:Y:S01]  /*3780*/  LOP3.LUT R25, R11, 0x80000000, R25, 0xb8, !PT ;  /* 0x800000000b197812 */ /* 0x000fe200078eb819 */
[----:B------:R-:W-:Y:S06]  /*3790*/  BRA `(.L_x_17) ;  /* 0x00000000008c7947 */ /* 0x000fec0003800000 */
.L_x_16:
[----:B------:R-:W-:Y:S01]  /*37a0*/  DMUL R14, R24, R24 ;  /* 0x00000018180e7228 */ /* 0x000fe20000000000 */
[----:B------:R-:W-:Y:S01]  /*37b0*/  MOV R16, 0x420afc3d ;  /* 0x420afc3d00107802 */ /* 0x000fe20000000f00 */
[----:B------:R-:W-:Y:S01]  /*37c0*/  IMAD.MOV.U32 R17, RZ, RZ, 0x3f14359f ;  /* 0x3f14359fff117424 */ /* 0x000fe200078e00ff */
        /* <DEDUP_REMOVED lines=32> */
.L_x_17:
[----:B------:R-:W-:Y:S05]  /*39d0*/  BSYNC.RECONVERGENT B0 ;  /* 0x0000000000007941 */ /* 0x000fea0003800200 */
.L_x_15:
[----:B------:R-:W1:Y:S08]  /*39e0*/  LDC.64 R14, c[0x0][0x450] ;  /* 0x00011400ff0e7b82 */ /* 0x000e700000000a00 */
[----:B------:R-:W2:Y:S08]  /*39f0*/  LDC.64 R16, c[0x0][0x430] ;  /* 0x00010c00ff107b82 */ /* 0x000eb00000000a00 */
[----:B------:R-:W3:Y:S01]  /*3a00*/  LDC.64 R20, c[0x0][0x418] ;  /* 0x00010600ff147b82 */ /* 0x000ee20000000a00 */
[----:B-1----:R-:W-:-:S07]  /*3a10*/  IMAD.WIDE.U32 R28, R10, 0x8, R14 ;  /* 0x000000080a1c7825 */ /* 0x002fce00078e000e */
[----:B------:R-:W1:Y:S01]  /*3a20*/  LDC.64 R18, c[0x0][0x408] ;  /* 0x00010200ff127b82 */ /* 0x000e620000000a00 */
[----:B------:R-:W4:Y:S01]  /*3a30*/  LDG.E.64 R28, desc[UR14][R28.64] ;  /* 0x0000000e1c1c7981 */ /* 0x000f22000c1e1b00 */
[----:B--2---:R-:W-:-:S06]  /*3a40*/  IMAD.WIDE.U32 R38, R10, 0x8, R16 ;  /* 0x000000080a267825 */ /* 0x004fcc00078e0010 */
[----:B------:R-:W2:Y:S01]  /*3a50*/  LDC.64 R14, c[0x0][0x428] ;  /* 0x00010a00ff0e7b82 */ /* 0x000ea20000000a00 */
[----:B------:R5:W4:Y:S01]  /*3a60*/  LDG.E.64 R16, desc[UR14][R38.64] ;  /* 0x0000000e26107981 */ /* 0x000b22000c1e1b00 */
[----:B---3--:R-:W-:-:S06]  /*3a70*/  IMAD.WIDE.U32 R20, R10, 0x8, R20 ;  /* 0x000000080a147825 */ /* 0x008fcc00078e0014 */
[----:B------:R-:W3:Y:S01]  /*3a80*/  LDG.E.64 R20, desc[UR14][R20.64] ;  /* 0x0000000e14147981 */ /* 0x000ee2000c1e1b00 */
[----:B--2---:R-:W-:-:S06]  /*3a90*/  IMAD.WIDE.U32 R14, R10, 0x8, R14 ;  /* 0x000000080a0e7825 */ /* 0x004fcc00078e000e */
[----:B------:R-:W2:Y:S01]  /*3aa0*/  LDG.E.64 R14, desc[UR14][R14.64] ;  /* 0x0000000e0e0e7981 */ /* 0x000ea2000c1e1b00 */
[----:B-1----:R-:W-:-:S06]  /*3ab0*/  IMAD.WIDE.U32 R18, R10, 0x8, R18 ;  /* 0x000000080a127825 */ /* 0x002fcc00078e0012 */
[----:B------:R-:W2:Y:S01]  /*3ac0*/  LDG.E.64 R18, desc[UR14][R18.64] ;  /* 0x0000000e12127981 */ /* 0x000ea2000c1e1b00 */
[----:B------:R-:W-:Y:S01]  /*3ad0*/  DFMA R24, -R24, R24, 1 ;  /* 0x3ff000001818742b */ /* 0x000fe20000000118 */
[----:B------:R-:W-:Y:S01]  /*3ae0*/  UIADD3 UR8, UPT, UPT, UR6, 0xfa0, URZ ;  /* 0x00000fa006087890 */ /* 0x000fe2000fffe0ff */
[----:B------:R-:W-:Y:S01]  /*3af0*/  DMUL R22, R26, R22 ;  /* 0x000000161a167228 */ /* 0x000fe20000000000 */
[----:B------:R-:W-:Y:S02]  /*3b00*/  UIADD3 UR7, UPT, UPT, UR6, 0x28a0, URZ ;  /* 0x000028a006077890 */ /* 0x000fe4000fffe0ff */
[----:B------:R-:W-:Y:S02]  /*3b10*/  ULEA UR8, UR4, UR8, 0x18 ;  /* 0x0000000804087291 */ /* 0x000fe4000f8ec0ff */
[----:B------:R-:W-:-:S04]  /*3b20*/  ULEA UR7, UR4, UR7, 0x18 ;  /* 0x0000000704077291 */ /* 0x000fc8000f8ec0ff */
[C---:B-----5:R-:W-:Y:S02]  /*3b30*/  LEA R39, R10.reuse, UR8, 0x3 ;  /* 0x000000080a277c11 */ /* 0x060fe4000f8e18ff */
[----:B0-----:R-:W-:Y:S01]  /*3b40*/  LEA R11, R10, UR7, 0x3 ;  /* 0x000000070a0b7c11 */ /* 0x001fe2000f8e18ff */
[----:B------:R-:W0:Y:S01]  /*3b50*/  S2R R0, SR_TID.X ;  /* 0x0000000000007919 */ /* 0x000e220000002100 */
[----:B------:R-:W-:Y:S02]  /*3b60*/  UIADD3 UR7, UPT, UPT, UR6, 0x960, URZ ;  /* 0x0000096006077890 */ /* 0x000fe4000fffe0ff */
[----:B------:R-:W-:Y:S02]  /*3b70*/  UIADD3 UR8, UPT, UPT, UR6, 0x640, URZ ;  /* 0x0000064006087890 */ /* 0x000fe4000fffe0ff */
[----:B------:R-:W-:Y:S02]  /*3b80*/  ULEA UR7, UR4, UR7, 0x18 ;  /* 0x0000000704077291 */ /* 0x000fe4000f8ec0ff */
[----:B------:R-:W-:Y:S01]  /*3b90*/  ULEA UR8, UR4, UR8, 0x18 ;  /* 0x0000000804087291 */ /* 0x000fe2000f8ec0ff */
[----:B------:R-:W-:Y:S01]  /*3ba0*/  BSSY.RECONVERGENT B0, `(.L_x_18) ;  /* 0x0000072000007945 */ /* 0x000fe20003800200 */
[----:B----4-:R-:W-:-:S08]  /*3bb0*/  DMUL R16, R28, R16 ;  /* 0x000000101c107228 */ /* 0x010fd00000000000 */
[----:B------:R-:W-:-:S07]  /*3bc0*/  DFMA R28, R24, R22, R16 ;  /* 0x00000016181c722b */ /* 0x000fce0000000010 */
[----:B------:R-:W-:Y:S04]  /*3bd0*/  STS.64 [R39], R28 ;  /* 0x0000001c27007388 */ /* 0x000fe80000000a00 */
[----:B------:R1:W4:Y:S01]  /*3be0*/  LDS.64 R24, [R11] ;  /* 0x000000000b187984 */ /* 0x0003220000000a00 */
[----:B---3--:R-:W-:Y:S02]  /*3bf0*/  DADD R22, -R20, 1 ;  /* 0x3ff0000014167429 */ /* 0x008fe40000000100 */
[----:B--2---:R-:W-:-:S06]  /*3c00*/  DADD R16, -R14, 1 ;  /* 0x3ff000000e107429 */ /* 0x004fcc0000000100 */
[----:B------:R-:W-:Y:S02]  /*3c10*/  DMUL R22, R20, R22 ;  /* 0x0000001614167228 */ /* 0x000fe40000000000 */
[----:B------:R-:W-:Y:S02]  /*3c20*/  DMUL R14, R14, R16 ;  /* 0x000000100e0e7228 */ /* 0x000fe40000000000 */
[----:B------:R-:W-:Y:S01]  /*3c30*/  DMUL R16, R26, R18 ;  /* 0x000000121a107228 */ /* 0x000fe20000000000 */
[----:B-1----:R-:W-:-:S07]  /*3c40*/  LOP3.LUT R11, R19, 0x7fffffff, RZ, 0xc0, !PT ;  /* 0x7fffffff130b7812 */ /* 0x002fce00078ec0ff */
[----:B------:R-:W-:Y:S01]  /*3c50*/  DMUL R16, R16, R22 ;  /* 0x0000001610107228 */ /* 0x000fe20000000000 */
[----:B------:R-:W-:Y:S01]  /*3c60*/  LEA R23, R10, UR7, 0x3 ;  /* 0x000000070a177c11 */ /* 0x000fe2000f8e18ff */
[----:B----4-:R-:W-:Y:S01]  /*3c70*/  DMUL R24, R26, R24 ;  /* 0x000000181a187228 */ /* 0x010fe20000000000 */
[----:B------:R-:W-:-:S07]  /*3c80*/  IMAD.MOV.U32 R10, RZ, RZ, R18 ;  /* 0x000000ffff0a7224 */ /* 0x000fce00078e0012 */
[----:B------:R-:W-:Y:S01]  /*3c90*/  DMUL R14, R24, R14 ;  /* 0x0000000e180e7228 */ /* 0x000fe20000000000 */
[----:B0-----:R-:W-:-:S06]  /*3ca0*/  LEA R25, R0, UR8, 0x3 ;  /* 0x0000000800197c11 */ /* 0x001fcc000f8e18ff */
[----:B------:R0:W-:Y:S04]  /*3cb0*/  STS.64 [R23], R14 ;  /* 0x0000000e17007388 */ /* 0x0001e80000000a00 */
[----:B------:R0:W-:Y:S01]  /*3cc0*/  STS.64 [R25], R16 ;  /* 0x0000001019007388 */ /* 0x0001e20000000a00 */
[----:B------:R-:W-:Y:S02]  /*3cd0*/  DSETP.GE.AND P0, PT, R10, UR10, PT ;  /* 0x0000000a0a007e2a */ /* 0x000fe4000bf06000 */
        /* <DEDUP_REMOVED lines=16> */
[----:B------:R-:W-:Y:S01]  /*3de0*/  DFMA R24, R20, UR8, R24 ;  /* 0x0000000814187c2b */ /* 0x000fe20008000018 */
        /* <DEDUP_REMOVED lines=20> */
[C---:B------:R-:W-:Y:S01]  /*3f30*/  DFMA R24, R20.reuse, R22, UR8 ;  /* 0x0000000814187e2b */ /* 0x040fe20008000016 */
[----:B------:R-:W-:Y:S01]  /*3f40*/  UMOV UR8, 0x5 ;  /* 0x0000000500087882 */ /* 0x000fe20000000000 */
[----:B------:R-:W-:Y:S01]  /*3f50*/  UMOV UR9, 0x3fe00000 ;  /* 0x3fe0000000097882 */ /* 0x000fe20000000000 */
[----:B0-----:R-:W0:Y:S05]  /*3f60*/  F2F.F64.F32 R22, R10 ;  /* 0x0000000a00167310 */ /* 0x001e2a0000201800 */
[----:B------:R-:W-:-:S08]  /*3f70*/  DFMA R24, R20, R24, UR8 ;  /* 0x0000000814187e2b */ /* 0x000fd00008000018 */
[----:B------:R-:W-:Y:S02]  /*3f80*/  DMUL R24, R20, R24 ;  /* 0x0000001814187228 */ /* 0x000fe40000000000 */
[----:B0-----:R-:W-:-:S06]  /*3f90*/  DADD R28, -R22, 1 ;  /* 0x3ff00000161c7429 */ /* 0x001fcc0000000100 */
        /* <DEDUP_REMOVED lines=15> */
.L_x_19:
        /* <DEDUP_REMOVED lines=35> */
.L_x_20:
[----:B------:R-:W-:Y:S05]  /*42c0*/  BSYNC.RECONVERGENT B0 ;  /* 0x0000000000007941 */ /* 0x000fea0003800200 */
.L_x_18:
[----:B------:R-:W-:Y:S01]  /*42d0*/  UIADD3 UR6, UPT, UPT, UR6, 0xc80, URZ ;  /* 0x00000c8006067890 */ /* 0x000fe2000fffe0ff */
[----:B------:R-:W-:Y:S01]  /*42e0*/  DFMA R18, -R18, R18, 1 ;  /* 0x3ff000001212742b */ /* 0x000fe20000000112 */
[----:B------:R-:W-:Y:S02]  /*42f0*/  UMOV UR7, 0x3fb99999 ;  /* 0x3fb9999900077882 */ /* 0x000fe40000000000 */
[----:B------:R-:W-:-:S05]  /*4300*/  ULEA UR6, UR4, UR6, 0x18 ;  /* 0x0000000604067291 */ /* 0x000fca000f8ec0ff */
[----:B------:R-:W-:Y:S01]  /*4310*/  DMUL R26, R26, R18 ;  /* 0x000000121a1a7228 */ /* 0x000fe20000000000 */
[----:B------:R-:W-:Y:S01]  /*4320*/  LEA R11, R0, UR6, 0x3 ;  /* 0x00000006000b7c11 */ /* 0x000fe2000f8e18ff */
[----:B------:R-:W-:Y:S01]  /*4330*/  UMOV UR6, 0x9999999a ;  /* 0x9999999a00067882 */ /* 0x000fe20000000000 */
[----:B------:R-:W-:Y:S01]  /*4340*/  MOV R0, 0x10 ;  /* 0x0000001000007802 */ /* 0x000fe20000000f00 */
[----:B------:R-:W-:Y:S02]  /*4350*/  DMUL R16, R16, UR6 ;  /* 0x0000000610107c28 */ /* 0x000fe40008000000 */
[----:B------:R-:W-:Y:S01]  /*4360*/  DMUL R14, R14, UR6 ;  /* 0x000000060e0e7c28 */ /* 0x000fe20008000000 */
[----:B------:R0:W-:Y:S01]  /*4370*/  STS.64 [R11], R26 ;  /* 0x0000001a0b007388 */ /* 0x0001e20000000a00 */
[----:B------:R-:W-:Y:S02]  /*4380*/  DMUL R12, R12, UR6 ;  /* 0x000000060c0c7c28 */ /* 0x000fe40008000000 */
[----:B------:R-:W-:-:S11]  /*4390*/  DMUL R18, R26, UR6 ;  /* 0x000000061a127c28 */ /* 0x000fd60008000000 */
.L_x_21:
[----:B------:R-:W-:Y:S02]  /*43a0*/  IMAD.MOV.U32 R22, RZ, RZ, R8 ;  /* 0x000000ffff167224 */ /* 0x000fe400078e0008 */
[----:B------:R-:W-:Y:S02]  /*43b0*/  IMAD.MOV.U32 R23, RZ, RZ, R9 ;  /* 0x000000ffff177224 */ /* 0x000fe400078e0009 */
[----:B0--3--:R-:W0:Y:S04]  /*43c0*/  LDS.128 R8, [R0+UR5+-0x10] ;  /* 0xfffff00500087984 */ /* 0x009e280008000c00 */
[----:B------:R-:W0:Y:S02]  /*43d0*/  LDG.E.64 R20, desc[UR14][R22.64+-0x640] ;  /* 0xfff9c00e16147981 */ /* 0x000e24000c1e1b00 */
[----:B0-----:R-:W-:Y:S01]  /*43e0*/  DFMA R24, R16, R8, R20 ;  /* 0x000000081018722b */ /* 0x001fe20000000014 */
[----:B------:R-:W-:-:S02]  /*43f0*/  IMAD.MOV.U32 R20, RZ, RZ, R6 ;  /* 0x000000ffff147224 */ /* 0x000fc400078e0006 */
[----:B------:R-:W-:-:S04]  /*4400*/  IMAD.MOV.U32 R21, RZ, RZ, R7 ;  /* 0x000000ffff157224 */ /* 0x000fc800078e0007 */
[----:B------:R0:W-:Y:S04]  /*4410*/  STG.E.64 desc[UR14][R22.64+-0x640], R24 ;  /* 0xfff9c01816007986 */ /* 0x0001e8000c101b0e */
[----:B------:R-:W2:Y:S01]  /*4420*/  LDG.E.64 R6, desc[UR14][R20.64+-0x640] ;  /* 0xfff9c00e14067981 */ /* 0x000ea2000c1e1b00 */
[----:B0-----:R-:W-:Y:S01]  /*4430*/  MOV R24, R2 ;  /* 0x0000000200187202 */ /* 0x001fe20000000f00 */
[----:B------:R-:W-:Y:S01]  /*4440*/  IMAD.MOV.U32 R25, RZ, RZ, R3 ;  /* 0x000000ffff197224 */ /* 0x000fe200078e0003 */
[----:B--2---:R-:W-:-:S07]  /*4450*/  DFMA R6, R14, R8, R6 ;  /* 0x000000080e06722b */ /* 0x004fce0000000006 */
[----:B------:R0:W-:Y:S04]  /*4460*/  STG.E.64 desc[UR14][R20.64+-0x640], R6 ;  /* 0xfff9c00614007986 */ /* 0x0001e8000c101b0e */
[----:B------:R-:W2:Y:S01]  /*4470*/  LDG.E.64 R2, desc[UR14][R24.64+-0x640] ;  /* 0xfff9c00e18027981 */ /* 0x000ea2000c1e1b00 */
[----:B------:R-:W-:Y:S02]  /*4480*/  IMAD.MOV.U32 R26, RZ, RZ, R4 ;  /* 0x000000ffff1a7224 */ /* 0x000fe400078e0004 */
[----:B------:R-:W-:Y:S01]  /*4490*/  IMAD.MOV.U32 R27, RZ, RZ, R5 ;  /* 0x000000ffff1b7224 */ /* 0x000fe200078e0005 */
[----:B--2---:R-:W-:-:S07]  /*44a0*/  DFMA R2, R12, R8, R2 ;  /* 0x000000080c02722b */ /* 0x004fce0000000002 */
[----:B------:R1:W-:Y:S04]  /*44b0*/  STG.E.64 desc[UR14][R24.64+-0x640], R2 ;  /* 0xfff9c00218007986 */ /* 0x0003e8000c101b0e */
[----:B------:R-:W2:Y:S02]  /*44c0*/  LDG.E.64 R4, desc[UR14][R26.64+-0x640] ;  /* 0xfff9c00e1a047981 */ /* 0x000ea4000c1e1b00 */
[----:B--2---:R-:W-:-:S07]  /*44d0*/  DFMA R4, R18, R8, R4 ;  /* 0x000000081204722b */ /* 0x004fce0000000004 */
[----:B------:R-:W-:Y:S04]  /*44e0*/  STG.E.64 desc[UR14][R26.64+-0x640], R4 ;  /* 0xfff9c0041a007986 */ /* 0x000fe8000c101b0e */
[----:B------:R-:W2:Y:S02]  /*44f0*/  LDG.E.64 R8, desc[UR14][R22.64+-0x320] ;  /* 0xfffce00e16087981 */ /* 0x000ea4000c1e1b00 */
[----:B--2---:R-:W-:-:S07]  /*4500*/  DFMA R8, R16, R10, R8 ;  /* 0x0000000a1008722b */ /* 0x004fce0000000008 */
[----:B------:R-:W-:Y:S04]  /*4510*/  STG.E.64 desc[UR14][R22.64+-0x320], R8 ;  /* 0xfffce00816007986 */ /* 0x000fe8000c101b0e */
[----:B0-----:R-:W2:Y:S02]  /*4520*/  LDG.E.64 R6, desc[UR14][R20.64+-0x320] ;  /* 0xfffce00e14067981 */ /* 0x001ea4000c1e1b00 */
[----:B--2---:R-:W-:-:S07]  /*4530*/  DFMA R28, R14, R10, R6 ;  /* 0x0000000a0e1c722b */ /* 0x004fce0000000006 */
[----:B------:R-:W-:Y:S04]  /*4540*/  STG.E.64 desc[UR14][R20.64+-0x320], R28 ;  /* 0xfffce01c14007986 */ /* 0x000fe8000c101b0e */
[----:B------:R-:W1:Y:S02]  /*4550*/  LDG.E.64 R6, desc[UR14][R24.64+-0x320] ;  /* 0xfffce00e18067981 */ /* 0x000e64000c1e1b00 */
[----:B-1----:R-:W-:-:S07]  /*4560*/  DFMA R2, R12, R10, R6 ;  /* 0x0000000a0c02722b */ /* 0x002fce0000000006 */
[----:B------:R-:W-:Y:S04]  /*4570*/  STG.E.64 desc[UR14][R24.64+-0x320], R2 ;  /* 0xfffce00218007986 */ /* 0x000fe8000c101b0e */
[----:B------:R-:W2:Y:S02]  /*4580*/  LDG.E.64 R6, desc[UR14][R26.64+-0x320] ;  /* 0xfffce00e1a067981 */ /* 0x000ea4000c1e1b00 */
[----:B--2---:R-:W-:Y:S02]  /*4590*/  DFMA R10, R18, R10, R6 ;  /* 0x0000000a120a722b */ /* 0x004fe40000000006 */
[----:B------:R-:W0:Y:S05]  /*45a0*/  LDS.128 R4, [R0+UR5] ;  /* 0x0000000500047984 */ /* 0x000e2a0008000c00 */
[----:B------:R1:W-:Y:S04]  /*45b0*/  STG.E.64 desc[UR14][R26.64+-0x320], R10 ;  /* 0xfffce00a1a007986 */ /* 0x0003e8000c101b0e */
[----:B------:R-:W0:Y:S02]  /*45c0*/  LDG.E.64 R38, desc[UR14][R22.64] ;  /* 0x0000000e16267981 */ /* 0x000e24000c1e1b00 */
[----:B0-----:R-:W-:-:S07]  /*45d0*/  DFMA R38, R16, R4, R38 ;  /* 0x000000041026722b */ /* 0x001fce0000000026 */
[----:B------:R-:W-:Y:S04]  /*45e0*/  STG.E.64 desc[UR14][R22.64], R38 ;  /* 0x0000002616007986 */ /* 0x000fe8000c101b0e */
[----:B------:R-:W2:Y:S02]  /*45f0*/  LDG.E.64 R8, desc[UR14][R20.64] ;  /* 0x0000000e14087981 */ /* 0x000ea4000c1e1b00 */
[----:B--2---:R-:W-:-:S07]  /*4600*/  DFMA R8, R14, R4, R8 ;  /* 0x000000040e08722b */ /* 0x004fce0000000008 */
[----:B------:R0:W-:Y:S04]  /*4610*/  STG.E.64 desc[UR14][R20.64], R8 ;  /* 0x0000000814007986 */ /* 0x0001e8000c101b0e */
[----:B------:R-:W2:Y:S02]  /*4620*/  LDG.E.64 R2, desc[UR14][R24.64] ;  /* 0x0000000e18027981 */ /* 0x000ea4000c1e1b00 */
[----:B--2---:R-:W-:-:S07]  /*4630*/  DFMA R2, R12, R4, R2 ;  /* 0x000000040c02722b */ /* 0x004fce0000000002 */
[----:B------:R2:W-:Y:S04]  /*4640*/  STG.E.64 desc[UR14][R24.64], R2 ;  /* 0x0000000218007986 */ /* 0x0005e8000c101b0e */
[----:B-1----:R-:W3:Y:S02]  /*4650*/  LDG.E.64 R10, desc[UR14][R26.64] ;  /* 0x0000000e1a0a7981 */ /* 0x002ee4000c1e1b00 */
[----:B---3--:R-:W-:-:S07]  /*4660*/  DFMA R10, R18, R4, R10 ;  /* 0x00000004120a722b */ /* 0x008fce000000000a */
[----:B------:R-:W-:Y:S04]  /*4670*/  STG.E.64 desc[UR14][R26.64], R10 ;  /* 0x0000000a1a007986 */ /* 0x000fe8000c101b0e */
[----:B------:R-:W3:Y:S02]  /*4680*/  LDG.E.64 R4, desc[UR14][R22.64+0x320] ;  /* 0x0003200e16047981 */ /* 0x000ee4000c1e1b00 */
[----:B---3--:R-:W-:-:S07]  /*4690*/  DFMA R4, R16, R6, R4 ;  /* 0x000000061004722b */ /* 0x008fce0000000004 */
[----:B------:R1:W-:Y:S04]  /*46a0*/  STG.E.64 desc[UR14][R22.64+0x320], R4 ;  /* 0x0003200416007986 */ /* 0x0003e8000c101b0e */
[----:B------:R-:W3:Y:S02]  /*46b0*/  LDG.E.64 R28, desc[UR14][R20.64+0x320] ;  /* 0x0003200e141c7981 */ /* 0x000ee4000c1e1b00 */
[----:B---3--:R-:W-:-:S07]  /*46c0*/  DFMA R28, R14, R6, R28 ;  /* 0x000000060e1c722b */ /* 0x008fce000000001c */
[----:B------:R3:W-:Y:S04]  /*46d0*/  STG.E.64 desc[UR14][R20.64+0x320], R28 ;  /* 0x0003201c14007986 */ /* 0x0007e8000c101b0e */
[----:B0-----:R-:W4:Y:S02]  /*46e0*/  LDG.E.64 R8, desc[UR14][R24.64+0x320] ;  /* 0x0003200e18087981 */ /* 0x001f24000c1e1b00 */
[----:B----4-:R-:W-:-:S07]  /*46f0*/  DFMA R38, R12, R6, R8 ;  /* 0x000000060c26722b */ /* 0x010fce0000000008 */
[----:B------:R3:W-:Y:S04]  /*4700*/  STG.E.64 desc[UR14][R24.64+0x320], R38 ;  /* 0x0003202618007986 */ /* 0x0007e8000c101b0e */
[----:B--2---:R-:W2:Y:S01]  /*4710*/  LDG.E.64 R2, desc[UR14][R26.64+0x320] ;  /* 0x0003200e1a027981 */ /* 0x004ea2000c1e1b00 */
[----:B------:R-:W-:Y:S01]  /*4720*/  VIADD R0, R0, 0x20 ;  /* 0x0000002000007836 */ /* 0x000fe20000000000 */
[----:B-1----:R-:W-:Y:S02]  /*4730*/  IADD3 R4, P3, PT, R26, 0xc80, RZ ;  /* 0x00000c801a047810 */ /* 0x002fe40007f7e0ff */
[----:B------:R-:W-:Y:S02]  /*4740*/  IADD3 R8, P1, PT, R22, 0xc80, RZ ;  /* 0x00000c8016087810 */ /* 0x000fe40007f3e0ff */
[----:B------:R-:W-:Y:S01]  /*4750*/  ISETP.NE.AND P0, PT, R0, 0x330, PT ;  /* 0x000003300000780c */ /* 0x000fe20003f05270 */
[----:B------:R-:W-:Y:S01]  /*4760*/  IMAD.X R5, RZ, RZ, R27, P3 ;  /* 0x000000ffff057224 */ /* 0x000fe200018e061b */
[----:B------:R-:W-:Y:S01]  /*4770*/  IADD3.X R9, PT, PT, RZ, R23, RZ, P1, !PT ;  /* 0x00000017ff097210 */ /* 0x000fe20000ffe4ff */
[----:B--2---:R-:W-:Y:S01]  /*4780*/  DFMA R10, R18, R6, R2 ;  /* 0x00000006120a722b */ /* 0x004fe20000000002 */
[----:B------:R-:W-:-:S02]  /*4790*/  IADD3 R6, P2, PT, R20, 0xc80, RZ ;  /* 0x00000c8014067810 */ /* 0x000fc40007f5e0ff */
[----:B------:R-:W-:-:S04]  /*47a0*/  IADD3 R2, P4, PT, R24, 0xc80, RZ ;  /* 0x00000c8018027810 */ /* 0x000fc80007f9e0ff */
[----:B------:R3:W-:Y:S01]  /*47b0*/  STG.E.64 desc[UR14][R26.64+0x320], R10 ;  /* 0x0003200a1a007986 */ /* 0x0007e2000c101b0e */
[----:B------:R-:W-:Y:S02]  /*47c0*/  IMAD.X R7, RZ, RZ, R21, P2 ;  /* 0x000000ffff077224 */ /* 0x000fe400010e0615 */
[----:B------:R-:W-:Y:S01]  /*47d0*/  IMAD.X R3, RZ, RZ, R25, P4 ;  /* 0x000000ffff037224 */ /* 0x000fe200020e0619 */
[----:B------:R-:W-:Y:S06]  /*47e0*/  @P0 BRA `(.L_x_21) ;  /* 0xfffffff800ec0947 */ /* 0x000fec000383ffff */
[----:B------:R-:W2:Y:S01]  /*47f0*/  LDG.E.64 R2, desc[UR14][R36.64] ;  /* 0x0000000e24027981 */ /* 0x000ea2000c1e1b00 */
[----:B------:R-:W-:Y:S01]  /*4800*/  UMOV UR6, 0xf5c28f5c ;  /* 0xf5c28f5c00067882 */ /* 0x000fe20000000000 */
[----:B------:R-:W-:Y:S02]  /*4810*/  UMOV UR7, 0x3fef5c28 ;  /* 0x3fef5c2800077882 */ /* 0x000fe40000000000 */
[----:B--2---:R-:W-:-:S07]  /*4820*/  DFMA R2, R16, UR6, R2 ;  /* 0x0000000610027c2b */ /* 0x004fce0008000002 */
[----:B------:R-:W-:Y:S04]  /*4830*/  STG.E.64 desc[UR14][R36.64], R2 ;  /* 0x0000000224007986 */ /* 0x000fe8000c101b0e */
[----:B------:R-:W2:Y:S02]  /*4840*/  LDG.E.64 R4, desc[UR14][R34.64] ;  /* 0x0000000e22047981 */ /* 0x000ea4000c1e1b00 */
[----:B--2---:R-:W-:-:S07]  /*4850*/  DFMA R4, R14, UR6, R4 ;  /* 0x000000060e047c2b */ /* 0x004fce0008000004 */
[----:B------:R-:W-:Y:S04]  /*4860*/  STG.E.64 desc[UR14][R34.64], R4 ;  /* 0x0000000422007986 */ /* 0x000fe8000c101b0e */
[----:B------:R-:W2:Y:S02]  /*4870*/  LDG.E.64 R6, desc[UR14][R32.64] ;  /* 0x0000000e20067981 */ /* 0x000ea4000c1e1b00 */
[----:B--2---:R-:W-:-:S07]  /*4880*/  DFMA R6, R12, UR6, R6 ;  /* 0x000000060c067c2b */ /* 0x004fce0008000006 */
[----:B------:R-:W-:Y:S04]  /*4890*/  STG.E.64 desc[UR14][R32.64], R6 ;  /* 0x0000000620007986 */ /* 0x000fe8000c101b0e */
[----:B------:R-:W2:Y:S02]  /*48a0*/  LDG.E.64 R8, desc[UR14][R30.64] ;  /* 0x0000000e1e087981 */ /* 0x000ea4000c1e1b00 */
[----:B--2---:R-:W-:-:S07]  /*48b0*/  DFMA R8, R18, UR6, R8 ;  /* 0x0000000612087c2b */ /* 0x004fce0008000008 */
[----:B------:R-:W-:Y:S01]  /*48c0*/  STG.E.64 desc[UR14][R30.64], R8 ;  /* 0x000000081e007986 */ /* 0x000fe2000c101b0e */
[----:B------:R-:W-:Y:S06]  /*48d0*/  BAR.SYNC.DEFER_BLOCKING 0x0 ;  /* 0x0000000000007b1d */ /* 0x000fec0000010000 */
[----:B------:R-:W-:Y:S05]  /*48e0*/  EXIT ;  /* 0x000000000000794d */ /* 0x000fea0003800000 */
.L_x_22:
[----:B------:R-:W-:-:S00]  /*48f0*/  BRA `(.L_x_22) ;  /* 0xfffffffc00fc7947 */ /* 0x000fc0000383ffff */
[----:B------:R-:W-:-:S00]  /*4900*/  NOP ;  /* 0x0000000000007918 */ /* 0x000fc00000000000 */
[----:B------:R-:W-:-:S00]  /*4910*/  NOP ;  /* 0x0000000000007918 */ /* 0x000fc00000000000 */
[----:B------:R-:W-:-:S00]  /*4920*/  NOP ;  /* 0x0000000000007918 */ /* 0x000fc00000000000 */
[----:B------:R-:W-:-:S00]  /*4930*/  NOP ;  /* 0x0000000000007918 */ /* 0x000fc00000000000 */
[----:B------:R-:W-:-:S00]  /*4940*/  NOP ;  /* 0x0000000000007918 */ /* 0x000fc00000000000 */
[----:B------:R-:W-:-:S00]  /*4950*/  NOP ;  /* 0x0000000000007918 */ /* 0x000fc00000000000 */
[----:B------:R-:W-:-:S00]  /*4960*/  NOP ;  /* 0x0000000000007918 */ /* 0x000fc00000000000 */
[----:B------:R-:W-:-:S00]  /*4970*/  NOP ;  /* 0x0000000000007918 */ /* 0x000fc00000000000 */
.L_x_49:


//--------------------- .text._Z11ExecuteLSTMddPdS_S_S_S_S_S_S_S_S_S_S_S_S_S_S_S_S_S_S_S_S_S_S_S_S_S_ --------------------------
	.section	.text._Z11ExecuteLSTMddPdS_S_S_S_S_S_S_S_S_S_S_S_S_S_S_S_S_S_S_S_S_S_S_S_S_S_,"ax",@progbits
	.align	128
        .global         _Z11ExecuteLSTMddPdS_S_S_S_S_S_S_S_S_S_S_S_S_S_S_S_S_S_S_S_S_S_S_S_S_S_
        .type           _Z11ExecuteLSTMddPdS_S_S_S_S_S_S_S_S_S_S_S_S_S_S_S_S_S_S_S_S_S_S_S_S_S_,@function
        .size           _Z11ExecuteLSTMddPdS_S_S_S_S_S_S_S_S_S_S_S_S_S_S_S_S_S_S_S_S_S_S_S_S_S_,(.L_x_50 - _Z11ExecuteLSTMddPdS_S_S_S_S_S_S_S_S_S_S_S_S_S_S_S_S_S_S_S_S_S_S_S_S_S_)
        .other          _Z11ExecuteLSTMddPdS_S_S_S_S_S_S_S_S_S_S_S_S_S_S_S_S_S_S_S_S_S_S_S_S_S_,@"STO_CUDA_ENTRY STV_DEFAULT"
_Z11ExecuteLSTMddPdS_S_S_S_S_S_S_S_S_S_S_S_S_S_S_S_S_S_S_S_S_S_S_S_S_S_:
.text._Z11ExecuteLSTMddPdS_S_S_S_S_S_S_S_S_S_S_S_S_S_S_S_S_S_S_S_S_S_S_S_S_S_:
[----:B------:R-:W-:Y:S01]  /*0000*/  LDC R1, c[0x0][0x37c] ;  /* 0x0000df00ff017b82 */ /* 0x000fe20000000800 */
[----:B------:R-:W0:Y:S07]  /*0010*/  S2R R0, SR_TID.X ;  /* 0x0000000000007919 */ /* 0x000e2e0000002100 */
[----:B------:R-:W0:Y:S01]  /*0020*/  LDC.64 R2, c[0x0][0x3c0] ;  /* 0x0000f000ff027b82 */ /* 0x000e220000000a00 */
[----:B------:R-:W1:Y:S07]  /*0030*/  LDCU.64 UR6, c[0x0][0x358] ;  /* 0x00006b00ff0677ac */ /* 0x000e6e0008000a00 */
[----:B------:R-:W2:Y:S01]  /*0040*/  LDC.64 R4, c[0x0][0x3d0] ;  /* 0x0000f400ff047b82 */ /* 0x000ea20000000a00 */
[----:B0-----:R-:W-:-:S04]  /*0050*/  IMAD.WIDE.U32 R2, R0, 0x8, R2 ;  /* 0x0000000800027825 */ /* 0x001fc800078e0002 */
[----:B--2---:R-:W-:Y:S01]  /*0060*/  IMAD.WIDE.U32 R4, R0, 0x8, R4 ;  /* 0x0000000800047825 */ /* 0x004fe200078e0004 */
[----:B-1----:R-:W2:Y:S04]  /*0070*/  LDG.E.64 R6, desc[UR6][R2.64] ;  /* 0x0000000602067981 */ /* 0x002ea8000c1e1b00 */
[----:B------:R-:W2:Y:S01]  /*0080*/  LDG.E.64 R8, desc[UR6][R4.64] ;  /* 0x0000000604087981 */ /* 0x000ea2000c1e1b00 */
[----:B------:R-:W-:Y:S01]  /*0090*/  UMOV UR4, 0xf5c28f5c ;  /* 0xf5c28f5c00047882 */ /* 0x000fe20000000000 */
[----:B------:R-:W-:Y:S01]  /*00a0*/  UMOV UR5, 0x3fef5c28 ;  /* 0x3fef5c2800057882 */ /* 0x000fe20000000000 */
[----:B------:R-:W-:Y:S01]  /*00b0*/  UMOV UR8, 0x24dd2f1a ;  /* 0x24dd2f1a00087882 */ /* 0x000fe20000000000 */
[----:B------:R-:W-:Y:S01]  /*00c0*/  UMOV UR9, 0x3fe4f922 ;  /* 0x3fe4f92200097882 */ /* 0x000fe20000000000 */
[----:B------:R-:W-:Y:S01]  /*00d0*/  BSSY.RECONVERGENT B0, `(.L_x_23) ;  /* 0x0000062000007945 */ /* 0x000fe20003800200 */
[----:B--2---:R-:W-:-:S10]  /*00e0*/  DFMA R6, R6, UR4, R8 ;  /* 0x0000000406067c2b */ /* 0x004fd40008000008 */
[----:B------:R-:W-:Y:S01]  /*00f0*/  LOP3.LUT R9, R7, 0x7fffffff, RZ, 0xc0, !PT ;  /* 0x7fffffff07097812 */ /* 0x000fe200078ec0ff */
[----:B------:R-:W-:-:S06]  /*0100*/  IMAD.MOV.U32 R8, RZ, RZ, R6 ;  /* 0x000000ffff087224 */ /* 0x000fcc00078e0006 */
[----:B------:R-:W-:-:S14]  /*0110*/  DSETP.GE.AND P0, PT, R8, UR8, PT ;  /* 0x0000000808007e2a */ /* 0x000fdc000bf06000 */
[----:B------:R-:W-:Y:S05]  /*0120*/  @!P0 BRA `(.L_x_24) ;  /* 0x0000000000e48947 */ /* 0x000fea0003800000 */
[----:B------:R-:W-:Y:S01]  /*0130*/  DADD R10, R8, R8 ;  /* 0x00000000080a7229 */ /* 0x000fe20000000008 */
        /* <DEDUP_REMOVED lines=41> */
[----:B------:R-:W-:-:S08]  /*03d0*/  DFMA R14, R12, R14, R12 ;  /* 0x0000000e0c0e722b */ /* 0x000fd0000000000c */
[----:B------:R-:W-:Y:S01]  /*03e0*/  DFMA R14, -R14, R10, R16 ;  /* 0x0000000a0e0e722b */ /* 0x000fe20000000110 */
[----:B------:R-:W-:-:S07]  /*03f0*/  IMAD.MOV.U32 R10, RZ, RZ, RZ ;  /* 0x000000ffff0a7224 */ /* 0x000fce00078e00ff */
[----:B------:R-:W-:-:S06]  /*0400*/  DADD R14, -R14, 2 ;  /* 0x400000000e0e7429 */ /* 0x000fcc0000000100 */
[----:B------:R-:W0:Y:S02]  /*0410*/  MUFU.RCP64H R11, R15 ;  /* 0x0000000f000b7308 */ /* 0x000e240000001800 */
[----:B0-----:R-:W-:-:S08]  /*0420*/  DFMA R12, -R14, R10, 1 ;  /* 0x3ff000000e0c742b */ /* 0x001fd0000000010a */
[----:B------:R-:W-:-:S08]  /*0430*/  DFMA R12, R12, R12, R12 ;  /* 0x0000000c0c0c722b */ /* 0x000fd0000000000c */
[----:B------:R-:W-:Y:S01]  /*0440*/  DFMA R12, R10, R12, R10 ;  /* 0x0000000c0a0c722b */ /* 0x000fe2000000000a */
[----:B------:R-:W-:Y:S01]  /*0450*/  IMAD.MOV.U32 R10, RZ, RZ, 0x0 ;  /* 0x00000000ff0a7424 */ /* 0x000fe200078e00ff */
[----:B------:R-:W-:-:S06]  /*0460*/  MOV R11, 0x40000000 ;  /* 0x40000000000b7802 */ /* 0x000fcc0000000f00 */
[----:B------:R-:W-:-:S10]  /*0470*/  DFMA R12, R12, -R10, 1 ;  /* 0x3ff000000c0c742b */ /* 0x000fd4000000080a */
[----:B------:R-:W-:Y:S02]  /*0480*/  FSEL R6, R13, 1.875, !P0 ;  /* 0x3ff000000d067808 */ /* 0x000fe40004000000 */
[----:B------:R-:W-:Y:S02]  /*0490*/  FSEL R16, R12, RZ, !P0 ;  /* 0x000000ff0c107208 */ /* 0x000fe40004000000 */
[----:B------:R-:W-:Y:S01]  /*04a0*/  LOP3.LUT R17, R6, 0x80000000, R7, 0xb8, !PT ;  /* 0x8000000006117812 */ /* 0x000fe200078eb807 */
[----:B------:R-:W-:Y:S06]  /*04b0*/  BRA `(.L_x_25) ;  /* 0x00000000008c7947 */ /* 0x000fec0003800000 */
.L_x_24:
        /* <DEDUP_REMOVED lines=35> */
.L_x_25:
[----:B------:R-:W-:Y:S05]  /*06f0*/  BSYNC.RECONVERGENT B0 ;  /* 0x0000000000007941 */ /* 0x000fea0003800200 */
.L_x_23:
[----:B------:R-:W0:Y:S08]  /*0700*/  LDC.64 R20, c[0x0][0x408] ;  /* 0x00010200ff147b82 */ /* 0x000e300000000a00 */
[----:B------:R-:W1:Y:S08]  /*0710*/  LDC.64 R6, c[0x0][0x390] ;  /* 0x0000e400ff067b82 */ /* 0x000e700000000a00 */
[----:B------:R-:W2:Y:S01]  /*0720*/  LDC.64 R8, c[0x0][0x3a0] ;  /* 0x0000e800ff087b82 */ /* 0x000ea20000000a00 */
[----:B0-----:R-:W-:-:S07]  /*0730*/  IMAD.WIDE.U32 R20, R0, 0x8, R20 ;  /* 0x0000000800147825 */ /* 0x001fce00078e0014 */
[----:B------:R-:W0:Y:S01]  /*0740*/  LDC.64 R18, c[0x0][0x3a8] ;  /* 0x0000ea00ff127b82 */ /* 0x000e220000000a00 */
[----:B------:R3:W-:Y:S01]  /*0750*/  STG.E.64 desc[UR6][R20.64], R16 ;  /* 0x0000001014007986 */ /* 0x0007e2000c101b06 */
[----:B-1----:R-:W-:-:S06]  /*0760*/  IMAD.WIDE.U32 R6, R0, 0x8, R6 ;  /* 0x0000000800067825 */ /* 0x002fcc00078e0006 */
[----:B------:R-:W1:Y:S01]  /*0770*/  LDC.64 R26, c[0x0][0x418] ;  /* 0x00010600ff1a7b82 */ /* 0x000e620000000a00 */
[----:B------:R-:W4:Y:S01]  /*0780*/  LDG.E.64 R10, desc[UR6][R6.64] ;  /* 0x00000006060a7981 */ /* 0x000f22000c1e1b00 */
[----:B--2---:R-:W-:-:S06]  /*0790*/  IMAD.WIDE.U32 R8, R0, 0x8, R8 ;  /* 0x0000000800087825 */ /* 0x004fcc00078e0008 */
[----:B------:R-:W2:Y:S01]  /*07a0*/  LDC.64 R22, c[0x0][0x3b8] ;  /* 0x0000ee00ff167b82 */ /* 0x000ea20000000a00 */
[----:B------:R-:W4:Y:S01]  /*07b0*/  LDG.E.64 R12, desc[UR6][R8.64] ;  /* 0x00000006080c7981 */ /* 0x000f22000c1e1b00 */
[----:B------:R-:W-:Y:S01]  /*07c0*/  BSSY.RECONVERGENT B0, `(.L_x_26) ;  /* 0x000000e000007945 */ /* 0x000fe20003800200 */
[----:B-1----:R-:W-:Y:S01]  /*07d0*/  IMAD.WIDE.U32 R26, R0, 0x8, R26 ;  /* 0x00000008001a7825 */ /* 0x002fe200078e001a */
[----:B----4-:R-:W-:-:S08]  /*07e0*/  DFMA R14, R10, UR4, R12 ;  /* 0x000000040a0e7c2b */ /* 0x010fd0000800000c */
[----:B------:R-:W-:Y:S01]  /*07f0*/  DSETP.GEU.AND P0, PT, R14, -2.5, PT ;  /* 0xc00400000e00742a */ /* 0x000fe20003f0e000 */
[----:B0-----:R-:W-:Y:S01]  /*0800*/  IMAD.WIDE.U32 R10, R0, 0x8, R18 ;  /* 0x00000008000a7825 */ /* 0x001fe200078e0012 */
[----:B------:R-:W-:-:S03]  /*0810*/  CS2R R18, SRZ ;  /* 0x0000000000127805 */ /* 0x000fc6000001ff00 */
[----:B--2---:R-:W-:-:S09]  /*0820*/  IMAD.WIDE.U32 R12, R0, 0x8, R22 ;  /* 0x00000008000c7825 */ /* 0x004fd200078e0016 */
[----:B---3--:R-:W-:Y:S05]  /*0830*/  @!P0 BRA `(.L_x_27) ;  /* 0x0000000000188947 */ /* 0x008fea0003800000 */
[----:B------:R-:W-:Y:S01]  /*0840*/  DSETP.GT.AND P0, PT, R14, 2.5, PT ;  /* 0x400400000e00742a */ /* 0x000fe20003f04000 */
[----:B------:R-:W-:Y:S01]  /*0850*/  MOV R18, 0x0 ;  /* 0x0000000000127802 */ /* 0x000fe20000000f00 */
[----:B------:R-:W-:-:S12]  /*0860*/  IMAD.MOV.U32 R19, RZ, RZ, 0x3ff00000 ;  /* 0x3ff00000ff137424 */ /* 0x000fd800078e00ff */
[----:B------:R-:W-:Y:S01]  /*0870*/  @!P0 IMAD.MOV.U32 R16, RZ, RZ, -0x66666666 ;  /* 0x9999999aff108424 */ /* 0x000fe200078e00ff */
[----:B------:R-:W-:-:S06]  /*0880*/  @!P0 MOV R17, 0x3fc99999 ;  /* 0x3fc9999900118802 */ /* 0x000fcc0000000f00 */
[----:B------:R-:W-:-:S11]  /*0890*/  @!P0 DFMA R18, R14, R16, 0.5 ;  /* 0x3fe000000e12842b */ /* 0x000fd60000000010 */
.L_x_27:
[----:B------:R-:W-:Y:S05]  /*08a0*/  BSYNC.RECONVERGENT B0 ;  /* 0x0000000000007941 */ /* 0x000fea0003800200 */
.L_x_26:
[----:B------:R0:W-:Y:S01]  /*08b0*/  STG.E.64 desc[UR6][R26.64], R18 ;  /* 0x000000121a007986 */ /* 0x0001e2000c101b06 */
[----:B------:R-:W1:Y:S03]  /*08c0*/  LDC.64 R28, c[0x0][0x428] ;  /* 0x00010a00ff1c7b82 */ /* 0x000e660000000a00 */
[----:B------:R-:W2:Y:S04]  /*08d0*/  LDG.E.64 R14, desc[UR6][R10.64] ;  /* 0x000000060a0e7981 */ /* 0x000ea8000c1e1b00 */
[----:B------:R-:W2:Y:S01]  /*08e0*/  LDG.E.64 R16, desc[UR6][R12.64] ;  /* 0x000000060c107981 */ /* 0x000ea2000c1e1b00 */
[----:B------:R-:W3:Y:S01]  /*08f0*/  LDC.64 R24, c[0x0][0x3d8] ;  /* 0x0000f600ff187b82 */ /* 0x000ee20000000a00 */
[----:B------:R-:W-:Y:S01]  /*0900*/  BSSY.RECONVERGENT B0, `(.L_x_28) ;  /* 0x000000f000007945 */ /* 0x000fe20003800200 */
[----:B0-----:R-:W-:-:S06]  /*0910*/  CS2R R18, SRZ ;  /* 0x0000000000127805 */ /* 0x001fcc000001ff00 */
[----:B------:R-:W0:Y:S01]  /*0920*/  LDC.64 R30, c[0x0][0x3e8] ;  /* 0x0000fa00ff1e7b82 */ /* 0x000e220000000a00 */
[----:B-1----:R-:W-:Y:S01]  /*0930*/  IMAD.WIDE.U32 R28, R0, 0x8, R28 ;  /* 0x00000008001c7825 */ /* 0x002fe200078e001c */
[----:B--2---:R-:W-:-:S03]  /*0940*/  DFMA R22, R14, UR4, R16 ;  /* 0x000000040e167c2b */ /* 0x004fc60008000010 */
[----:B---3--:R-:W-:-:S04]  /*0950*/  IMAD.WIDE.U32 R14, R0, 0x8, R24 ;  /* 0x00000008000e7825 */ /* 0x008fc800078e0018 */
[----:B0-----:R-:W-:Y:S01]  /*0960*/  IMAD.WIDE.U32 R16, R0, 0x8, R30 ;  /* 0x0000000800107825 */ /* 0x001fe200078e001e */
[----:B------:R-:W-:-:S14]  /*0970*/  DSETP.GEU.AND P0, PT, R22, -2.5, PT ;  /* 0xc00400001600742a */ /* 0x000fdc0003f0e000 */
[----:B------:R-:W-:Y:S05]  /*0980*/  @!P0 BRA `(.L_x_29) ;  /* 0x0000000000188947 */ /* 0x000fea0003800000 */
[----:B------:R-:W-:Y:S01]  /*0990*/  DSETP.GT.AND P0, PT, R22, 2.5, PT ;  /* 0x400400001600742a */ /* 0x000fe20003f04000 */
[----:B------:R-:W-:Y:S02]  /*09a0*/  IMAD.MOV.U32 R18, RZ, RZ, 0x0 ;  /* 0x00000000ff127424 */ /* 0x000fe400078e00ff */
[----:B------:R-:W-:-:S11]  /*09b0*/  IMAD.MOV.U32 R19, RZ, RZ, 0x3ff00000 ;  /* 0x3ff00000ff137424 */ /* 0x000fd600078e00ff */
[----:B------:R-:W-:Y:S01]  /*09c0*/  @!P0 MOV R24, 0x9999999a ;  /* 0x9999999a00188802 */ /* 0x000fe20000000f00 */
[----:B------:R-:W-:-:S06]  /*09d0*/  @!P0 IMAD.MOV.U32 R25, RZ, RZ, 0x3fc99999 ;  /* 0x3fc99999ff198424 */ /* 0x000fcc00078e00ff */
[----:B------:R-:W-:-:S11]  /*09e0*/  @!P0 DFMA R18, R22, R24, 0.5 ;  /* 0x3fe000001612842b */ /* 0x000fd60000000018 */
.L_x_29:
[----:B------:R-:W-:Y:S05]  /*09f0*/  BSYNC.RECONVERGENT B0 ;  /* 0x0000000000007941 */ /* 0x000fea0003800200 */
.L_x_28:
[----:B------:R0:W-:Y:S01]  /*0a00*/  STG.E.64 desc[UR6][R28.64], R18 ;  /* 0x000000121c007986 */ /* 0x0001e2000c101b06 */
[----:B------:R-:W1:Y:S03]  /*0a10*/  LDC.64 R32, c[0x0][0x438] ;  /* 0x00010e00ff207b82 */ /* 0x000e660000000a00 */
[----:B------:R-:W2:Y:S04]  /*0a20*/  LDG.E.64 R22, desc[UR6][R14.64] ;  /* 0x000000060e167981 */ /* 0x000ea8000c1e1b00 */
[----:B------:R-:W2:Y:S01]  /*0a30*/  LDG.E.64 R24, desc[UR6][R16.64] ;  /* 0x0000000610187981 */ /* 0x000ea2000c1e1b00 */
[----:B------:R-:W-:Y:S01]  /*0a40*/  BSSY.RECONVERGENT B0, `(.L_x_30) ;  /* 0x000000c000007945 */ /* 0x000fe20003800200 */
[----:B------:R-:W-:Y:S01]  /*0a50*/  CS2R R30, SRZ ;  /* 0x00000000001e7805 */ /* 0x000fe2000001ff00 */
[----:B-1----:R-:W-:Y:S01]  /*0a60*/  IMAD.WIDE.U32 R32, R0, 0x8, R32 ;  /* 0x0000000800207825 */ /* 0x002fe200078e0020 */
[----:B--2---:R-:W-:-:S08]  /*0a70*/  DFMA R22, R22, UR4, R24 ;  /* 0x0000000416167c2b */ /* 0x004fd00008000018 */
[----:B------:R-:W-:-:S14]  /*0a80*/  DSETP.GEU.AND P0, PT, R22, -2.5, PT ;  /* 0xc00400001600742a */ /* 0x000fdc0003f0e000 */
[----:B0-----:R-:W-:Y:S05]  /*0a90*/  @!P0 BRA `(.L_x_31) ;  /* 0x0000000000188947 */ /* 0x001fea0003800000 */
[----:B------:R-:W-:Y:S01]  /*0aa0*/  DSETP.GT.AND P0, PT, R22, 2.5, PT ;  /* 0x400400001600742a */ /* 0x000fe20003f04000 */
[----:B------:R-:W-:Y:S01]  /*0ab0*/  IMAD.MOV.U32 R30, RZ, RZ, 0x0 ;  /* 0x00000000ff1e7424 */ /* 0x000fe200078e00ff */
[----:B------:R-:W-:-:S12]  /*0ac0*/  MOV R31, 0x3ff00000 ;  /* 0x3ff00000001f7802 */ /* 0x000fd80000000f00 */
[----:B------:R-:W-:Y:S02]  /*0ad0*/  @!P0 IMAD.MOV.U32 R18, RZ, RZ, -0x66666666 ;  /* 0x9999999aff128424 */ /* 0x000fe400078e00ff */
[----:B------:R-:W-:-:S06]  /*0ae0*/  @!P0 IMAD.MOV.U32 R19, RZ, RZ, 0x3fc99999 ;  /* 0x3fc99999ff138424 */ /* 0x000fcc00078e00ff */
[----:B------:R-:W-:-:S11]  /*0af0*/  @!P0 DFMA R30, R22, R18, 0.5 ;  /* 0x3fe00000161e842b */ /* 0x000fd60000000012 */
.L_x_31:
[----:B------:R-:W-:Y:S05]  /*0b00*/  BSYNC.RECONVERGENT B0 ;  /* 0x0000000000007941 */ /* 0x000fea0003800200 */
.L_x_30:
[----:B------:R0:W-:Y:S01]  /*0b10*/  STG.E.64 desc[UR6][R32.64], R30 ;  /* 0x0000001e20007986 */ /* 0x0001e2000c101b06 */
[----:B------:R-:W1:Y:S03]  /*0b20*/  LDC.64 R34, c[0x0][0x448] ;  /* 0x00011200ff227b82 */ /* 0x000e660000000a00 */
[----:B------:R-:W2:Y:S04]  /*0b30*/  LDG.E.64 R28, desc[UR6][R28.64] ;  /* 0x000000061c1c7981 */ /* 0x000ea8000c1e1b00 */
[----:B------:R-:W3:Y:S04]  /*0b40*/  LDG.E.64 R18, desc[UR6][R20.64] ;  /* 0x0000000614127981 */ /* 0x000ee8000c1e1b00 */
[----:B------:R-:W3:Y:S01]  /*0b50*/  LDG.E.64 R26, desc[UR6][R26.64] ;  /* 0x000000061a1a7981 */ /* 0x000ee2000c1e1b00 */
[----:B-1----:R-:W-:Y:S01]  /*0b60*/  IMAD.WIDE.U32 R34, R0, 0x8, R34 ;  /* 0x0000000800227825 */ /* 0x002fe200078e0022 */
[----:B--2---:R-:W-:-:S08]  /*0b70*/  DMUL R22, RZ, R28 ;  /* 0x0000001cff167228 */ /* 0x004fd00000000000 */
[----:B---3--:R-:W-:-:S07]  /*0b80*/  DFMA R18, R18, R26, R22 ;  /* 0x0000001a1212722b */ /* 0x008fce0000000016 */
[----:B------:R0:W-:Y:S04]  /*0b90*/  STG.E.64 desc[UR6][R34.64], R18 ;  /* 0x0000001222007986 */ /* 0x0001e8000c101b06 */
[----:B------:R0:W5:Y:S01]  /*0ba0*/  LDG.E.64 R22, desc[UR6][R32.64] ;  /* 0x0000000620167981 */ /* 0x000162000c1e1b00 */
[----:B------:R-:W-:Y:S01]  /*0bb0*/  LOP3.LUT R25, R19, 0x7fffffff, RZ, 0xc0, !PT ;  /* 0x7fffffff13197812 */ /* 0x000fe200078ec0ff */
[----:B------:R-:W-:Y:S01]  /*0bc0*/  BSSY.RECONVERGENT B0, `(.L_x_32) ;  /* 0x0000060000007945 */ /* 0x000fe20003800200 */
[----:B------:R-:W-:-:S06]  /*0bd0*/  MOV R24, R18 ;  /* 0x0000001200187202 */ /* 0x000fcc0000000f00 */
        /* <DEDUP_REMOVED lines=59> */
.L_x_33:
        /* <DEDUP_REMOVED lines=35> */
.L_x_34:
[----:B------:R-:W-:Y:S05]  /*11c0*/  BSYNC.RECONVERGENT B0 ;  /* 0x0000000000007941 */ /* 0x000fea0003800200 */
.L_x_32:
[----:B------:R-:W0:Y:S01]  /*11d0*/  LDC.64 R30, c[0x0][0x458] ;  /* 0x00011600ff1e7b82 */ /* 0x000e220000000a00 */
[----:B-----5:R-:W-:Y:S01]  /*11e0*/  DMUL R26, R22, R26 ;  /* 0x0000001a161a7228 */ /* 0x020fe20000000000 */
[----:B------:R-:W1:Y:S01]  /*11f0*/  LDCU.64 UR8, c[0x0][0x3c8] ;  /* 0x00007900ff0877ac */ /* 0x000e620008000a00 */
[----:B------:R-:W-:Y:S01]  /*1200*/  MOV R25, 0x0 ;  /* 0x0000000000197802 */ /* 0x000fe20000000f00 */
[----:B------:R-:W-:Y:S01]  /*1210*/  IMAD.MOV.U32 R24, RZ, RZ, 0x640 ;  /* 0x00000640ff187424 */ /* 0x000fe200078e00ff */
[----:B------:R-:W-:Y:S01]  /*1220*/  CS2R R40, SRZ ;  /* 0x0000000000287805 */ /* 0x000fe2000001ff00 */
[----:B------:R-:W2:Y:S01]  /*1230*/  LDCU.64 UR4, c[0x0][0x458] ;  /* 0x00008b00ff0477ac */ /* 0x000ea20008000a00 */
[----:B------:R-:W-:Y:S01]  /*1240*/  CS2R R32, SRZ ;  /* 0x0000000000207805 */ /* 0x000fe2000001ff00 */
[----:B------:R-:W-:Y:S01]  /*1250*/  IMAD.WIDE.U32 R24, R0, 0x8, R24 ;  /* 0x0000000800187825 */ /* 0x000fe200078e0018 */
[----:B------:R-:W-:Y:S01]  /*1260*/  CS2R R44, SRZ ;  /* 0x00000000002c7805 */ /* 0x000fe2000001ff00 */
[----:B------:R-:W3:Y:S01]  /*1270*/  LDCU.64 UR10, c[0x0][0x398] ;  /* 0x00007300ff0a77ac */ /* 0x000ee20008000a00 */
[----:B------:R-:W4:Y:S01]  /*1280*/  LDCU.64 UR12, c[0x0][0x3e0] ;  /* 0x00007c00ff0c77ac */ /* 0x000f220008000a00 */
[----:B------:R-:W4:Y:S01]  /*1290*/  LDCU.64 UR14, c[0x0][0x3b0] ;  /* 0x00007600ff0e77ac */ /* 0x000f220008000a00 */
[----:B-1----:R-:W-:Y:S01]  /*12a0*/  IADD3 R28, P0, PT, R24, UR8, RZ ;  /* 0x00000008181c7c10 */ /* 0x002fe2000ff1e0ff */
[----:B0-----:R-:W-:Y:S01]  /*12b0*/  IMAD.WIDE.U32 R30, R0, 0x8, R30 ;  /* 0x00000008001e7825 */ /* 0x001fe200078e001e */
[----:B--2---:R-:W-:-:S02]  /*12c0*/  UIADD3 UR4, UP0, UPT, UR4, 0x10, URZ ;  /* 0x0000001004047890 */ /* 0x004fc4000ff1e0ff */
[----:B------:R-:W-:Y:S02]  /*12d0*/  IADD3.X R29, PT, PT, R25, UR9, RZ, P0, !PT ;  /* 0x00000009191d7c10 */ /* 0x000fe400087fe4ff */
[C---:B---3--:R-:W-:Y:S01]  /*12e0*/  IADD3 R20, P0, PT, R24.reuse, UR10, RZ ;  /* 0x0000000a18147c10 */ /* 0x048fe2000ff1e0ff */
[----:B------:R0:W-:Y:S01]  /*12f0*/  STG.E.64 desc[UR6][R30.64], R26 ;  /* 0x0000001a1e007986 */ /* 0x0001e2000c101b06 */
[----:B------:R-:W-:Y:S01]  /*1300*/  UIADD3.X UR5, UPT, UPT, URZ, UR5, URZ, UP0, !UPT ;  /* 0x00000005ff057290 */ /* 0x000fe200087fe4ff */
[----:B------:R-:W-:Y:S08]  /*1310*/  BAR.SYNC.DEFER_BLOCKING 0x0 ;  /* 0x0000000000007b1d */ /* 0x000ff00000010000 */
[----:B------:R-:W-:Y:S01]  /*1320*/  BAR.SYNC.DEFER_BLOCKING 0x0 ;  /* 0x0000000000007b1d */ /* 0x000fe20000010000 */
[----:B----4-:R-:W-:-:S02]  /*1330*/  IADD3 R22, P1, PT, R24, UR12, RZ ;  /* 0x0000000c18167c10 */ /* 0x010fc4000ff3e0ff */
[----:B0-----:R-:W-:Y:S02]  /*1340*/  CS2R R30, SRZ ;  /* 0x00000000001e7805 */ /* 0x001fe4000001ff00 */
[----:B------:R-:W-:Y:S01]  /*1350*/  IADD3 R24, P2, PT, R24, UR14, RZ ;  /* 0x0000000e18187c10 */ /* 0x000fe2000ff5e0ff */
[----:B------:R-:W-:Y:S01]  /*1360*/  IMAD.U32 R27, RZ, RZ, UR5 ;  /* 0x00000005ff1b7e24 */ /* 0x000fe2000f8e00ff */
[C---:B------:R-:W-:Y:S01]  /*1370*/  IADD3.X R21, PT, PT, R25.reuse, UR11, RZ, P0, !PT ;  /* 0x0000000b19157c10 */ /* 0x040fe200087fe4ff */
[----:B------:R-:W-:Y:S01]  /*1380*/  IMAD.U32 R26, RZ, RZ, UR4 ;  /* 0x00000004ff1a7e24 */ /* 0x000fe2000f8e00ff */
[C---:B------:R-:W-:Y:S01]  /*1390*/  IADD3.X R23, PT, PT, R25.reuse, UR13, RZ, P1, !PT ;  /* 0x0000000d19177c10 */ /* 0x040fe20008ffe4ff */
[----:B------:R-:W-:Y:S01]  /*13a0*/  UMOV UR4, URZ ;  /* 0x000000ff00047c82 */ /* 0x000fe20008000000 */
[----:B------:R-:W-:-:S07]  /*13b0*/  IADD3.X R25, PT, PT, R25, UR15, RZ, P2, !PT ;  /* 0x0000000f19197c10 */ /* 0x000fce00097fe4ff */
.L_x_35:
[----:B------:R-:W2:Y:S04]  /*13c0*/  LDG.E.64 R36, desc[UR6][R26.64+-0x10] ;  /* 0xfffff0061a247981 */ /* 0x000ea8000c1e1b00 */
[----:B------:R-:W2:Y:S04]  /*13d0*/  LDG.E.64 R46, desc[UR6][R28.64+-0x640] ;  /* 0xfff9c0061c2e7981 */ /* 0x000ea8000c1e1b00 */
[----:B------:R-:W3:Y:S04]  /*13e0*/  LDG.E.64 R50, desc[UR6][R20.64+-0x640] ;  /* 0xfff9c00614327981 */ /* 0x000ee8000c1e1b00 */
[----:B------:R-:W4:Y:S04]  /*13f0*/  LDG.E.64 R48, desc[UR6][R24.64+-0x640] ;  /* 0xfff9c00618307981 */ /* 0x000f28000c1e1b00 */
[----:B------:R-:W5:Y:S04]  /*1400*/  LDG.E.64 R42, desc[UR6][R22.64+-0x640] ;  /* 0xfff9c006162a7981 */ /* 0x000f68000c1e1b00 */
[----:B------:R-:W5:Y:S04]  /*1410*/  LDG.E.64 R34, desc[UR6][R26.64+-0x8] ;  /* 0xfffff8061a227981 */ /* 0x000f68000c1e1b00 */
[----:B------:R-:W5:Y:S01]  /*1420*/  LDG.E.64 R38, desc[UR6][R28.64+-0x320] ;  /* 0xfffce0061c267981 */ /* 0x000f62000c1e1b00 */
[----:B--2---:R-:W-:-:S03]  /*1430*/  DFMA R44, R36, R46, R44 ;  /* 0x0000002e242c722b */ /* 0x004fc6000000002c */
[----:B------:R-:W2:Y:S01]  /*1440*/  LDG.E.64 R46, desc[UR6][R20.64+-0x320] ;  /* 0xfffce006142e7981 */ /* 0x000ea2000c1e1b00 */
[----:B---3--:R-:W-:-:S03]  /*1450*/  DFMA R30, R36, R50, R30 ;  /* 0x00000032241e722b */ /* 0x008fc6000000001e */
[----:B------:R-:W3:Y:S01]  /*1460*/  LDG.E.64 R50, desc[UR6][R24.64+-0x320] ;  /* 0xfffce00618327981 */ /* 0x000ee2000c1e1b00 */
[----:B----4-:R-:W-:-:S03]  /*1470*/  DFMA R32, R36, R48, R32 ;  /* 0x000000302420722b */ /* 0x010fc60000000020 */
[----:B------:R-:W4:Y:S01]  /*1480*/  LDG.E.64 R48, desc[UR6][R22.64+-0x320] ;  /* 0xfffce00616307981 */ /* 0x000f22000c1e1b00 */
[----:B-----5:R-:W-:-:S03]  /*1490*/  DFMA R42, R36, R42, R40 ;  /* 0x0000002a242a722b */ /* 0x020fc60000000028 */
[----:B------:R-:W5:Y:S04]  /*14a0*/  LDG.E.64 R36, desc[UR6][R26.64] ;  /* 0x000000061a247981 */ /* 0x000f68000c1e1b00 */
[----:B------:R-:W5:Y:S01]  /*14b0*/  LDG.E.64 R40, desc[UR6][R28.64] ;  /* 0x000000061c287981 */ /* 0x000f62000c1e1b00 */
[----:B------:R-:W-:-:S03]  /*14c0*/  DFMA R44, R34, R38, R44 ;  /* 0x00000026222c722b */ /* 0x000fc6000000002c */
        /* <DEDUP_REMOVED lines=8> */
[----:B------:R-:W5:Y:S01]  /*1550*/  LDG.E.64 R44, desc[UR6][R20.64+0x320] ;  /* 0x00032006142c7981 */ /* 0x000f62000c1e1b00 */
[----:B------:R-:W-:-:S03]  /*1560*/  DFMA R42, R36, R38, R30 ;  /* 0x00000026242a722b */ /* 0x000fc6000000001e */
[----:B------:R-:W4:Y:S04]  /*1570*/  LDG.E.64 R30, desc[UR6][R26.64+0x8] ;  /* 0x000008061a1e7981 */ /* 0x000f28000c1e1b00 */
[----:B------:R-:W5:Y:S01]  /*1580*/  LDG.E.64 R38, desc[UR6][R24.64+0x320] ;  /* 0x0003200618267981 */ /* 0x000f62000c1e1b00 */
[C---:B--2---:R-:W-:Y:S02]  /*1590*/  DFMA R32, R36.reuse, R46, R32 ;  /* 0x0000002e2420722b */ /* 0x044fe40000000020 */
[----:B---3--:R-:W-:Y:S01]  /*15a0*/  DFMA R34, R36, R50, R34 ;  /* 0x000000322422722b */ /* 0x008fe20000000022 */
[----:B------:R-:W2:Y:S04]  /*15b0*/  LDG.E.64 R36, desc[UR6][R22.64+0x320] ;  /* 0x0003200616247981 */ /* 0x000ea8000c1e1b00 */
[----:B------:R-:W3:Y:S01]  /*15c0*/  LDG.E.64 R50, desc[UR6][R28.64+0x640] ;  /* 0x000640061c327981 */ /* 0x000ee2000c1e1b00 */
[----:B----4-:R-:W-:-:S02]  /*15d0*/  DFMA R40, R30, R48, R40 ;  /* 0x000000301e28722b */ /* 0x010fc40000000028 */
[C---:B-----5:R-:W-:Y:S01]  /*15e0*/  DFMA R42, R30.reuse, R44, R42 ;  /* 0x0000002c1e2a722b */ /* 0x060fe2000000002a */
[----:B------:R-:W4:Y:S01]  /*15f0*/  LDG.E.64 R48, desc[UR6][R24.64+0x640] ;  /* 0x0006400618307981 */ /* 0x000f22000c1e1b00 */
[----:B------:R-:W-:-:S03]  /*1600*/  DFMA R46, R30, R38, R32 ;  /* 0x000000261e2e722b */ /* 0x000fc60000000020 */
[----:B------:R-:W3:Y:S04]  /*1610*/  LDG.E.64 R38, desc[UR6][R26.64+0x10] ;  /* 0x000010061a267981 */ /* 0x000ee8000c1e1b00 */
[----:B------:R-:W5:Y:S04]  /*1620*/  LDG.E.64 R32, desc[UR6][R20.64+0x640] ;  /* 0x0006400614207981 */ /* 0x000f68000c1e1b00 */
[----:B------:R-:W5:Y:S01]  /*1630*/  LDG.E.64 R44, desc[UR6][R22.64+0x640] ;  /* 0x00064006162c7981 */ /* 0x000f62000c1e1b00 */
[----:B--2---:R-:W-:-:S03]  /*1640*/  DFMA R34, R30, R36, R34 ;  /* 0x000000241e22722b */ /* 0x004fc60000000022 */
[----:B------:R-:W2:Y:S01]  /*1650*/  LDG.E.64 R30, desc[UR6][R26.64+0x20] ;  /* 0x000020061a1e7981 */ /* 0x000ea2000c1e1b00 */
[C---:B---3--:R-:W-:Y:S02]  /*1660*/  DFMA R40, R38.reuse, R50, R40 ;  /* 0x000000322628722b */ /* 0x048fe40000000028 */
[C---:B----4-:R-:W-:Y:S01]  /*1670*/  DFMA R36, R38.reuse, R48, R46 ;  /* 0x000000302624722b */ /* 0x050fe2000000002e */
[----:B------:R-:W3:Y:S01]  /*1680*/  LDG.E.64 R50, desc[UR6][R20.64+0x960] ;  /* 0x0009600614327981 */ /* 0x000ee2000c1e1b00 */
[----:B-----5:R-:W-:-:S03]  /*1690*/  DFMA R32, R38, R32, R42 ;  /* 0x000000202620722b */ /* 0x020fc6000000002a */
[----:B------:R-:W4:Y:S01]  /*16a0*/  LDG.E.64 R42, desc[UR6][R24.64+0x960] ;  /* 0x00096006182a7981 */ /* 0x000f22000c1e1b00 */
[----:B------:R-:W-:-:S03]  /*16b0*/  DFMA R34, R38, R44, R34 ;  /* 0x0000002c2622722b */ /* 0x000fc60000000022 */
[----:B------:R-:W5:Y:S04]  /*16c0*/  LDG.E.64 R38, desc[UR6][R26.64+0x18] ;  /* 0x000018061a267981 */ /* 0x000f68000c1e1b00 */
[----:B------:R-:W5:Y:S04]  /*16d0*/  LDG.E.64 R44, desc[UR6][R28.64+0x960] ;  /* 0x000960061c2c7981 */ /* 0x000f68000c1e1b00 */
[----:B------:R-:W2:Y:S04]  /*16e0*/  LDG.E.64 R46, desc[UR6][R22.64+0x960] ;  /* 0x00096006162e7981 */ /* 0x000ea8000c1e1b00 */
[----:B------:R-:W2:Y:S01]  /*16f0*/  LDG.E.64 R48, desc[UR6][R28.64+0xc80] ;  /* 0x000c80061c307981 */ /* 0x000ea2000c1e1b00 */
[----:B-----5:R-:W-:-:S02]  /*1700*/  DFMA R44, R38, R44, R40 ;  /* 0x0000002c262c722b */ /* 0x020fc40000000028 */
[C---:B---3--:R-:W-:Y:S02]  /*1710*/  DFMA R40, R38.reuse, R50, R32 ;  /* 0x000000322628722b */ /* 0x048fe40000000020 */
[C---:B----4-:R-:W-:Y:S01]  /*1720*/  DFMA R32, R38.reuse, R42, R36 ;  /* 0x0000002a2620722b */ /* 0x050fe20000000024 */
[----:B------:R-:W3:Y:S01]  /*1730*/  LDG.E.64 R50, desc[UR6][R20.64+0xfa0] ;  /* 0x000fa00614327981 */ /* 0x000ee2000c1e1b00 */
[----:B--2---:R-:W-:-:S03]  /*1740*/  DFMA R34, R38, R46, R34 ;  /* 0x0000002e2622722b */ /* 0x004fc60000000022 */
[----:B------:R-:W2:Y:S04]  /*1750*/  LDG.E.64 R42, desc[UR6][R20.64+0xc80] ;  /* 0x000c8006142a7981 */ /* 0x000ea8000c1e1b00 */
[----:B------:R-:W4:Y:S04]  /*1760*/  LDG.E.64 R36, desc[UR6][R24.64+0xc80] ;  /* 0x000c800618247981 */ /* 0x000f28000c1e1b00 */
[----:B------:R-:W5:Y:S01]  /*1770*/  LDG.E.64 R38, desc[UR6][R22.64+0xc80] ;  /* 0x000c800616267981 */ /* 0x000f62000c1e1b00 */
[----:B------:R-:W-:-:S03]  /*1780*/  DFMA R48, R30, R48, R44 ;  /* 0x000000301e30722b */ /* 0x000fc6000000002c */
[----:B------:R-:W3:Y:S04]  /*1790*/  LDG.E.64 R46, desc[UR6][R26.64+0x28] ;  /* 0x000028061a2e7981 */ /* 0x000ee8000c1e1b00 */
[----:B------:R-:W3:Y:S01]  /*17a0*/  LDG.E.64 R44, desc[UR6][R28.64+0xfa0] ;  /* 0x000fa0061c2c7981 */ /* 0x000ee2000c1e1b00 */
[----:B--2---:R-:W-:-:S03]  /*17b0*/  DFMA R40, R30, R42, R40 ;  /* 0x0000002a1e28722b */ /* 0x004fc60000000028 */
[----:B------:R-:W2:Y:S01]  /*17c0*/  LDG.E.64 R42, desc[UR6][R20.64+0x12c0] ;  /* 0x0012c006142a7981 */ /* 0x000ea2000c1e1b00 */
[----:B----4-:R-:W-:-:S03]  /*17d0*/  DFMA R32, R30, R36, R32 ;  /* 0x000000241e20722b */ /* 0x010fc60000000020 */
[----:B------:R-:W4:Y:S01]  /*17e0*/  LDG.E.64 R36, desc[UR6][R26.64+0x30] ;  /* 0x000030061a247981 */ /* 0x000f22000c1e1b00 */
[----:B-----5:R-:W-:-:S03]  /*17f0*/  DFMA R34, R30, R38, R34 ;  /* 0x000000261e22722b */ /* 0x020fc60000000022 */
[----:B------:R-:W5:Y:S01]  /*1800*/  LDG.E.64 R30, desc[UR6][R24.64+0xfa0] ;  /* 0x000fa006181e7981 */ /* 0x000f62000c1e1b00 */
[----:B---3--:R-:W-:-:S03]  /*1810*/  DFMA R40, R46, R50, R40 ;  /* 0x000000322e28722b */ /* 0x008fc60000000028 */
[----:B------:R-:W3:Y:S01]  /*1820*/  LDG.E.64 R50, desc[UR6][R22.64+0xfa0] ;  /* 0x000fa00616327981 */ /* 0x000ee2000c1e1b00 */
[----:B------:R-:W-:-:S03]  /*1830*/  DFMA R44, R46, R44, R48 ;  /* 0x0000002c2e2c722b */ /* 0x000fc60000000030 */
[----:B------:R-:W4:Y:S04]  /*1840*/  LDG.E.64 R48, desc[UR6][R28.64+0x12c0] ;  /* 0x0012c0061c307981 */ /* 0x000f28000c1e1b00 */
[----:B------:R-:W2:Y:S01]  /*1850*/  LDG.E.64 R38, desc[UR6][R24.64+0x12c0] ;  /* 0x0012c00618267981 */ /* 0x000ea2000c1e1b00 */
[C---:B-----5:R-:W-:Y:S02]  /*1860*/  DFMA R30, R46.reuse, R30, R32 ;  /* 0x0000001e2e1e722b */ /* 0x060fe40000000020 */
[----:B---3--:R-:W-:Y:S01]  /*1870*/  DFMA R34, R46, R50, R34 ;  /* 0x000000322e22722b */ /* 0x008fe20000000022 */
[----:B------:R-:W3:Y:S01]  /*1880*/  LDG.E.64 R46, desc[UR6][R24.64+0x15e0] ;  /* 0x0015e006182e7981 */ /* 0x000ee2000c1e1b00 */
[----:B----4-:R-:W-:-:S03]  /*1890*/  DFMA R32, R36, R48, R44 ;  /* 0x000000302420722b */ /* 0x010fc6000000002c */
[----:B------:R-:W4:Y:S01]  /*18a0*/  LDG.E.64 R48, desc[UR6][R22.64+0x12c0] ;  /* 0x0012c00616307981 */ /* 0x000f22000c1e1b00 */
[----:B--2---:R-:W-:-:S03]  /*18b0*/  DFMA R30, R36, R38, R30 ;  /* 0x00000026241e722b */ /* 0x004fc6000000001e */
[----:B------:R-:W3:Y:S01]  /*18c0*/  LDG.E.64 R38, desc[UR6][R26.64+0x38] ;  /* 0x000038061a267981 */ /* 0x000ee2000c1e1b00 */
[----:B------:R-:W-:-:S03]  /*18d0*/  DFMA R42, R36, R42, R40 ;  /* 0x0000002a242a722b */ /* 0x000fc60000000028 */
[----:B------:R-:W2:Y:S04]  /*18e0*/  LDG.E.64 R50, desc[UR6][R28.64+0x15e0] ;  /* 0x0015e0061c327981 */ /* 0x000ea8000c1e1b00 */
[----:B------:R-:W5:Y:S04]  /*18f0*/  LDG.E.64 R44, desc[UR6][R20.64+0x15e0] ;  /* 0x0015e006142c7981 */ /* 0x000f68000c1e1b00 */
[----:B------:R-:W5:Y:S01]  /*1900*/  LDG.E.64 R40, desc[UR6][R22.64+0x15e0] ;  /* 0x0015e00616287981 */ /* 0x000f62000c1e1b00 */
[----:B----4-:R-:W-:-:S03]  /*1910*/  DFMA R36, R36, R48, R34 ;  /* 0x000000302424722b */ /* 0x010fc60000000022 */
[----:B------:R-:W4:Y:S01]  /*1920*/  LDG.E.64 R48, desc[UR6][R24.64+0x1900] ;  /* 0x0019000618307981 */ /* 0x000f22000c1e1b00 */
[----:B---3--:R-:W-:-:S03]  /*1930*/  DFMA R34, R38, R46, R30 ;  /* 0x0000002e2622722b */ /* 0x008fc6000000001e */
[----:B------:R-:W3:Y:S04]  /*1940*/  LDG.E.64 R30, desc[UR6][R26.64+0x40] ;  /* 0x000040061a1e7981 */ /* 0x000ee8000c1e1b00 */
[----:B------:R-:W3:Y:S01]  /*1950*/  LDG.E.64 R46, desc[UR6][R28.64+0x1900] ;  /* 0x001900061c2e7981 */ /* 0x000ee2000c1e1b00 */
[C---:B--2---:R-:W-:Y:S02]  /*1960*/  DFMA R32, R38.reuse, R50, R32 ;  /* 0x000000322620722b */ /* 0x044fe40000000020 */
[C---:B-----5:R-:W-:Y:S01]  /*1970*/  DFMA R44, R38.reuse, R44, R42 ;  /* 0x0000002c262c722b */ /* 0x060fe2000000002a */
[----:B------:R-:W2:Y:S01]  /*1980*/  LDG.E.64 R50, desc[UR6][R20.64+0x1900] ;  /* 0x0019000614327981 */ /* 0x000ea2000c1e1b00 */
[----:B------:R-:W-:-:S03]  /*1990*/  DFMA R38, R38, R40, R36 ;  /* 0x000000282626722b */ /* 0x000fc60000000024 */
[----:B------:R-:W5:Y:S04]  /*19a0*/  LDG.E.64 R36, desc[UR6][R26.64+0x48] ;  /* 0x000048061a247981 */ /* 0x000f68000c1e1b00 */
[----:B------:R-:W5:Y:S04]  /*19b0*/  LDG.E.64 R42, desc[UR6][R28.64+0x1c20] ;  /* 0x001c20061c2a7981 */ /* 0x000f68000c1e1b00 */
[----:B------:R-:W5:Y:S01]  /*19c0*/  LDG.E.64 R40, desc[UR6][R22.64+0x1900] ;  /* 0x0019000616287981 */ /* 0x000f62000c1e1b00 */
[----:B---3--:R-:W-:-:S03]  /*19d0*/  DFMA R46, R30, R46, R32 ;  /* 0x0000002e1e2e722b */ /* 0x008fc60000000020 */
[----:B------:R-:W3:Y:S01]  /*19e0*/  LDG.E.64 R32, desc[UR6][R20.64+0x1c20] ;  /* 0x001c200614207981 */ /* 0x000ee2000c1e1b00 */
[C---:B----4-:R-:W-:Y:S02]  /*19f0*/  DFMA R34, R30.reuse, R48, R34 ;  /* 0x000000301e22722b */ /* 0x050fe40000000022 */
[----:B--2---:R-:W-:Y:S01]  /*1a00*/  DFMA R44, R30, R50, R44 ;  /* 0x000000321e2c722b */ /* 0x004fe2000000002c */
[----:B------:R-:W2:Y:S04]  /*1a10*/  LDG.E.64 R48, desc[UR6][R26.64+0x50] ;  /* 0x000050061a307981 */ /* 0x000ea8000c1e1b00 */
[----:B------:R-:W4:Y:S01]  /*1a20*/  LDG.E.64 R50, desc[UR6][R24.64+0x1c20] ;  /* 0x001c200618327981 */ /* 0x000f22000c1e1b00 */
[----:B-----5:R-:W-:-:S03]  /*1a30*/  DFMA R42, R36, R42, R46 ;  /* 0x0000002a242a722b */ /* 0x020fc6000000002e */
[----:B------:R-:W5:Y:S01]  /*1a40*/  LDG.E.64 R46, desc[UR6][R22.64+0x1c20] ;  /* 0x001c2006162e7981 */ /* 0x000f62000c1e1b00 */
[----:B------:R-:W-:-:S03]  /*1a50*/  DFMA R38, R30, R40, R38 ;  /* 0x000000281e26722b */ /* 0x000fc60000000026 */
[----:B------:R-:W2:Y:S04]  /*1a60*/  LDG.E.64 R40, desc[UR6][R28.64+0x1f40] ;  /* 0x001f40061c287981 */ /* 0x000ea8000c1e1b00 */
[----:B------:R-:W2:Y:S01]  /*1a70*/  LDG.E.64 R30, desc[UR6][R20.64+0x1f40] ;  /* 0x001f4006141e7981 */ /* 0x000ea2000c1e1b00 */
[C---:B---3--:R-:W-:Y:S02]  /*1a80*/  DFMA R44, R36.reuse, R32, R44 ;  /* 0x00000020242c722b */ /* 0x048fe4000000002c */
[C---:B----4-:R-:W-:Y:S01]  /*1a90*/  DFMA R32, R36.reuse, R50, R34 ;  /* 0x000000322420722b */ /* 0x050fe20000000022 */
[----:B------:R-:W3:Y:S01]  /*1aa0*/  LDG.E.64 R50, desc[UR6][R22.64+0x1f40] ;  /* 0x001f400616327981 */ /* 0x000ee2000c1e1b00 */
[----:B-----5:R-:W-:-:S03]  /*1ab0*/  DFMA R38, R36, R46, R38 ;  /* 0x0000002e2426722b */ /* 0x020fc60000000026 */
[----:B------:R-:W4:Y:S01]  /*1ac0*/  LDG.E.64 R46, desc[UR6][R20.64+0x2260] ;  /* 0x00226006142e7981 */ /* 0x000f22000c1e1b00 */
[----:B--2---:R-:W-:-:S03]  /*1ad0*/  DFMA R40, R48, R40, R42 ;  /* 0x000000283028722b */ /* 0x004fc6000000002a */
[----:B------:R-:W2:Y:S01]  /*1ae0*/  LDG.E.64 R42, desc[UR6][R26.64+0x58] ;  /* 0x000058061a2a7981 */ /* 0x000ea2000c1e1b00 */
[----:B------:R-:W-:-:S03]  /*1af0*/  DFMA R36, R48, R30, R44 ;  /* 0x0000001e3024722b */ /* 0x000fc6000000002c */
[----:B------:R-:W5:Y:S04]  /*1b00*/  LDG.E.64 R30, desc[UR6][R24.64+0x1f40] ;  /* 0x001f4006181e7981 */ /* 0x000f68000c1e1b00 */
[----:B------:R-:W2:Y:S04]  /*1b10*/  LDG.E.64 R44, desc[UR6][R28.64+0x2260] ;  /* 0x002260061c2c7981 */ /* 0x000ea8000c1e1b00 */
[----:B------:R-:W4:Y:S01]  /*1b20*/  LDG.E.64 R34, desc[UR6][R24.64+0x2260] ;  /* 0x0022600618227981 */ /* 0x000f22000c1e1b00 */
[C---:B-----5:R-:W-:Y:S02]  /*1b30*/  DFMA R30, R48.reuse, R30, R32 ;  /* 0x0000001e301e722b */ /* 0x060fe40000000020 */
[----:B---3--:R-:W-:Y:S01]  /*1b40*/  DFMA R48, R48, R50, R38 ;  /* 0x000000323030722b */ /* 0x008fe20000000026 */
[----:B------:R-:W3:Y:S01]  /*1b50*/  LDG.E.64 R32, desc[UR6][R22.64+0x2580] ;  /* 0x0025800616207981 */ /* 0x000ee2000c1e1b00 */
[----:B--2---:R-:W-:-:S02]  /*1b60*/  DFMA R44, R42, R44, R40 ;  /* 0x0000002c2a2c722b */ /* 0x004fc40000000028 */
[C---:B----4-:R-:W-:Y:S01]  /*1b70*/  DFMA R40, R42.reuse, R46, R36 ;  /* 0x0000002e2a28722b */ /* 0x050fe20000000024 */
[----:B------:R-:W2:Y:S04]  /*1b80*/  LDG.E.64 R50, desc[UR6][R22.64+0x2260] ;  /* 0x0022600616327981 */ /* 0x000ea8000c1e1b00 */
[----:B------:R-:W4:Y:S04]  /*1b90*/  LDG.E.64 R36, desc[UR6][R26.64+0x60] ;  /* 0x000060061a247981 */ /* 0x000f28000c1e1b00 */
[----:B------:R-:W4:Y:S01]  /*1ba0*/  LDG.E.64 R38, desc[UR6][R20.64+0x2580] ;  /* 0x0025800614267981 */ /* 0x000f22000c1e1b00 */
[----:B------:R-:W-:-:S03]  /*1bb0*/  DFMA R34, R42, R34, R30 ;  /* 0x000000222a22722b */ /* 0x000fc6000000001e */
[----:B------:R-:W5:Y:S04]  /*1bc0*/  LDG.E.64 R46, desc[UR6][R28.64+0x2580] ;  /* 0x002580061c2e7981 */ /* 0x000f68000c1e1b00 */
[----:B------:R-:W5:Y:S01]  /*1bd0*/  LDG.E.64 R30, desc[UR6][R24.64+0x2580] ;  /* 0x00258006181e7981 */ /* 0x000f62000c1e1b00 */
[----:B--2---:R-:W-:-:S03]  /*1be0*/  DFMA R48, R42, R50, R48 ;  /* 0x000000322a30722b */ /* 0x004fc60000000030 */
[----:B------:R-:W2:Y:S04]  /*1bf0*/  LDG.E.64 R42, desc[UR6][R28.64+0x28a0] ;  /* 0x0028a0061c2a7981 */ /* 0x000ea8000c1e1b00 */
[----:B------:R-:W2:Y:S01]  /*1c00*/  LDG.E.64 R50, desc[UR6][R20.64+0x28a0] ;  /* 0x0028a00614327981 */ /* 0x000ea2000c1e1b00 */
[----:B----4-:R-:W-:-:S03]  /*1c10*/  DFMA R40, R36, R38, R40 ;  /* 0x000000262428722b */ /* 0x010fc60000000028 */
[----:B------:R-:W2:Y:S01]  /*1c20*/  LDG.E.64 R38, desc[UR6][R26.64+0x68] ;  /* 0x000068061a267981 */ /* 0x000ea2000c1e1b00 */
[C---:B---3--:R-:W-:Y:S02]  /*1c30*/  DFMA R48, R36.reuse, R32, R48 ;  /* 0x000000202430722b */ /* 0x048fe40000000030 */
[C---:B-----5:R-:W-:Y:S01]  /*1c40*/  DFMA R44, R36.reuse, R46, R44 ;  /* 0x0000002e242c722b */ /* 0x060fe2000000002c */
[----:B------:R-:W3:Y:S01]  /*1c50*/  LDG.E.64 R32, desc[UR6][R28.64+0x2bc0] ;  /* 0x002bc0061c207981 */ /* 0x000ee2000c1e1b00 */
[----:B------:R-:W-:-:S03]  /*1c60*/  DFMA R34, R36, R30, R34 ;  /* 0x0000001e2422722b */ /* 0x000fc60000000022 */
[----:B------:R-:W4:Y:S04]  /*1c70*/  LDG.E.64 R46, desc[UR6][R24.64+0x28a0] ;  /* 0x0028a006182e7981 */ /* 0x000f28000c1e1b00 */
[----:B------:R-:W5:Y:S04]  /*1c80*/  LDG.E.64 R36, desc[UR6][R22.64+0x28a0] ;  /* 0x0028a00616247981 */ /* 0x000f68000c1e1b00 */
[----:B------:R-:W3:Y:S01]  /*1c90*/  LDG.E.64 R30, desc[UR6][R26.64+0x70] ;  /* 0x000070061a1e7981 */ /* 0x000ee2000c1e1b00 */
[C---:B--2---:R-:W-:Y:S02]  /*1ca0*/  DFMA R42, R38.reuse, R42, R44 ;  /* 0x0000002a262a722b */ /* 0x044fe4000000002c */
[C---:B------:R-:W-:Y:S01]  /*1cb0*/  DFMA R40, R38.reuse, R50, R40 ;  /* 0x000000322628722b */ /* 0x040fe20000000028 */
[----:B------:R-:W2:Y:S04]  /*1cc0*/  LDG.E.64 R44, desc[UR6][R20.64+0x2bc0] ;  /* 0x002bc006142c7981 */ /* 0x000ea8000c1e1b00 */
[----:B------:R-:W2:Y:S01]  /*1cd0*/  LDG.E.64 R50, desc[UR6][R24.64+0x2bc0] ;  /* 0x002bc00618327981 */ /* 0x000ea2000c1e1b00 */
[----:B----4-:R-:W-:-:S03]  /*1ce0*/  DFMA R34, R38, R46, R34 ;  /* 0x0000002e2622722b */ /* 0x010fc60000000022 */
[----:B------:R-:W4:Y:S01]  /*1cf0*/  LDG.E.64 R46, desc[UR6][R22.64+0x2bc0] ;  /* 0x002bc006162e7981 */ /* 0x000f22000c1e1b00 */
[----:B-----5:R-:W-:-:S03]  /*1d00*/  DFMA R48, R38, R36, R48 ;  /* 0x000000242630722b */ /* 0x020fc60000000030 */
[----:B------:R-:W5:Y:S01]  /*1d10*/  LDG.E.64 R36, desc[UR6][R20.64+0x2ee0] ;  /* 0x002ee00614247981 */ /* 0x000f62000c1e1b00 */
[----:B---3--:R-:W-:-:S03]  /*1d20*/  DFMA R38, R30, R32, R42 ;  /* 0x000000201e26722b */ /* 0x008fc6000000002a */
[----:B------:R-:W5:Y:S04]  /*1d30*/  LDG.E.64 R32, desc[UR6][R26.64+0x78] ;  /* 0x000078061a207981 */ /* 0x000f68000c1e1b00 */
[----:B------:R-:W3:Y:S01]  /*1d40*/  LDG.E.64 R42, desc[UR6][R28.64+0x2ee0] ;  /* 0x002ee0061c2a7981 */ /* 0x000ee2000c1e1b00 */
[----:B--2---:R-:W-:-:S03]  /*1d50*/  DFMA R40, R30, R44, R40 ;  /* 0x0000002c1e28722b */ /* 0x004fc60000000028 */
[----:B------:R-:W2:Y:S01]  /*1d60*/  LDG.E.64 R44, desc[UR6][R24.64+0x2ee0] ;  /* 0x002ee006182c7981 */ /* 0x000ea2000c1e1b00 */
[----:B------:R-:W-:-:S03]  /*1d70*/  DFMA R34, R30, R50, R34 ;  /* 0x000000321e22722b */ /* 0x000fc60000000022 */
[----:B------:R-:W2:Y:S01]  /*1d80*/  LDG.E.64 R50, desc[UR6][R22.64+0x2ee0] ;  /* 0x002ee00616327981 */ /* 0x000ea2000c1e1b00 */
[----:B----4-:R-:W-:-:S03]  /*1d90*/  DFMA R48, R30, R46, R48 ;  /* 0x0000002e1e30722b */ /* 0x010fc60000000030 */
[----:B------:R-:W4:Y:S01]  /*1da0*/  LDG.E.64 R46, desc[UR6][R28.64+0x3200] ;  /* 0x003200061c2e7981 */ /* 0x000f22000c1e1b00 */
[----:B-----5:R-:W-:-:S03]  /*1db0*/  DFMA R30, R32, R36, R40 ;  /* 0x00000024201e722b */ /* 0x020fc60000000028 */
[----:B------:R-:W5:Y:S01]  /*1dc0*/  LDG.E.64 R40, desc[UR6][R20.64+0x3200] ;  /* 0x0032000614287981 */ /* 0x000f62000c1e1b00 */
[----:B---3--:R-:W-:-:S03]  /*1dd0*/  DFMA R38, R32, R42, R38 ;  /* 0x0000002a2026722b */ /* 0x008fc60000000026 */
[----:B------:R-:W4:Y:S04]  /*1de0*/  LDG.E.64 R42, desc[UR6][R26.64+0x80] ;  /* 0x000080061a2a7981 */ /* 0x000f28000c1e1b00 */
[----:B------:R-:W3:Y:S01]  /*1df0*/  LDG.E.64 R36, desc[UR6][R24.64+0x3200] ;  /* 0x0032000618247981 */ /* 0x000ee2000c1e1b00 */
[C---:B--2---:R-:W-:Y:S02]  /*1e00*/  DFMA R34, R32.reuse, R44, R34 ;  /* 0x0000002c2022722b */ /* 0x044fe40000000022 */
[----:B------:R-:W-:Y:S01]  /*1e10*/  DFMA R48, R32, R50, R48 ;  /* 0x000000322030722b */ /* 0x000fe20000000030 */
[----:B------:R-:W2:Y:S01]  /*1e20*/  LDG.E.64 R50, desc[UR6][R22.64+0x3200] ;  /* 0x0032000616327981 */ /* 0x000ea2000c1e1b00 */
[C---:B----4-:R-:W-:Y:S02]  /*1e30*/  DFMA R44, R42.reuse, R46, R38 ;  /* 0x0000002e2a2c722b */ /* 0x050fe40000000026 */
[C---:B-----5:R-:W-:Y:S01]  /*1e40*/  DFMA R30, R42.reuse, R40, R30 ;  /* 0x000000282a1e722b */ /* 0x060fe2000000001e */
[----:B------:R-:W4:Y:S01]  /*1e50*/  LDG.E.64 R46, desc[UR6][R28.64+0x3520] ;  /* 0x003520061c2e7981 */ /* 0x000f22000c1e1b00 */
[----:B---3--:R-:W-:-:S03]  /*1e60*/  DFMA R32, R42, R36, R34 ;  /* 0x000000242a20722b */ /* 0x008fc60000000022 */
[----:B------:R0:W4:Y:S04]  /*1e70*/  LDG.E.64 R34, desc[UR6][R26.64+0x88] ;  /* 0x000088061a227981 */ /* 0x000128000c1e1b00 */
[----:B------:R1:W3:Y:S04]  /*1e80*/  LDG.E.64 R36, desc[UR6][R20.64+0x3520] ;  /* 0x0035200614247981 */ /* 0x0002e8000c1e1b00 */
[----:B------:R5:W3:Y:S04]  /*1e90*/  LDG.E.64 R38, desc[UR6][R24.64+0x3520] ;  /* 0x0035200618267981 */ /* 0x000ae8000c1e1b00 */
[----:B------:R5:W3:Y:S01]  /*1ea0*/  LDG.E.64 R40, desc[UR6][R22.64+0x3520] ;  /* 0x0035200616287981 */ /* 0x000ae2000c1e1b00 */
[----:B------:R-:W-:Y:S01]  /*1eb0*/  UIADD3 UR4, UPT, UPT, UR4, 0x14, URZ ;  /* 0x0000001404047890 */ /* 0x000fe2000fffe0ff */
[----:B0-----:R-:W-:-:S03]  /*1ec0*/  IADD3 R26, P0, PT, R26, 0xa0, RZ ;  /* 0x000000a01a1a7810 */ /* 0x001fc60007f1e0ff */
[----:B------:R-:W-:Y:S01]  /*1ed0*/  UISETP.NE.AND UP0, UPT, UR4, 0x64, UPT ;  /* 0x000000640400788c */ /* 0x000fe2000bf05270 */
[----:B------:R-:W-:Y:S02]  /*1ee0*/  IADD3.X R27, PT, PT, RZ, R27, RZ, P0, !PT ;  /* 0x0000001bff1b7210 */ /* 0x000fe400007fe4ff */
[----:B------:R-:W-:Y:S02]  /*1ef0*/  IADD3 R28, P0, PT, R28, 0x3e80, RZ ;  /* 0x00003e801c1c7810 */ /* 0x000fe40007f1e0ff */
[----:B-1----:R-:W-:Y:S02]  /*1f00*/  IADD3 R20, P1, PT, R20, 0x3e80, RZ ;  /* 0x00003e8014147810 */ /* 0x002fe40007f3e0ff */
[----:B-----5:R-:W-:Y:S02]  /*1f10*/  IADD3 R24, P3, PT, R24, 0x3e80, RZ ;  /* 0x00003e8018187810 */ /* 0x020fe40007f7e0ff */
[----:B------:R-:W-:Y:S01]  /*1f20*/  IADD3 R22, P2, PT, R22, 0x3e80, RZ ;  /* 0x00003e8016167810 */ /* 0x000fe20007f5e0ff */
[----:B------:R-:W-:-:S02]  /*1f30*/  IMAD.X R29, RZ, RZ, R29, P0 ;  /* 0x000000ffff1d7224 */ /* 0x000fc400000e061d */
[----:B------:R-:W-:Y:S01]  /*1f40*/  IMAD.X R21, RZ, RZ, R21, P1 ;  /* 0x000000ffff157224 */ /* 0x000fe200008e0615 */
[----:B------:R-:W-:Y:S01]  /*1f50*/  IADD3.X R23, PT, PT, RZ, R23, RZ, P2, !PT ;  /* 0x00000017ff177210 */ /* 0x000fe200017fe4ff */
[----:B------:R-:W-:Y:S01]  /*1f60*/  IMAD.X R25, RZ, RZ, R25, P3 ;  /* 0x000000ffff197224 */ /* 0x000fe200018e0619 */
[----:B--2---:R-:W-:Y:S02]  /*1f70*/  DFMA R42, R42, R50, R48 ;  /* 0x000000322a2a722b */ /* 0x004fe40000000030 */
[C---:B----4-:R-:W-:Y:S02]  /*1f80*/  DFMA R44, R34.reuse, R46, R44 ;  /* 0x0000002e222c722b */ /* 0x050fe4000000002c */
[C---:B---3--:R-:W-:Y:S02]  /*1f90*/  DFMA R30, R34.reuse, R36, R30 ;  /* 0x00000024221e722b */ /* 0x048fe4000000001e */
[C---:B------:R-:W-:Y:S02]  /*1fa0*/  DFMA R32, R34.reuse, R38, R32 ;  /* 0x000000262220722b */ /* 0x040fe40000000020 */
[----:B------:R-:W-:Y:S01]  /*1fb0*/  DFMA R40, R34, R40, R42 ;  /* 0x000000282228722b */ /* 0x000fe2000000002a */
[----:B------:R-:W-:Y:S10]  /*1fc0*/  BRA.U UP0, `(.L_x_35) ;  /* 0xfffffff100fc7547 */ /* 0x000ff4000b83ffff */
[----:B------:R-:W2:Y:S04]  /*1fd0*/  LDG.E.64 R2, desc[UR6][R2.64] ;  /* 0x0000000602027981 */ /* 0x000ea8000c1e1b00 */
[----:B------:R-:W3:Y:S01]  /*1fe0*/  LDG.E.64 R4, desc[UR6][R4.64] ;  /* 0x0000000604047981 */ /* 0x000ee2000c1e1b00 */
[----:B------:R-:W-:Y:S01]  /*1ff0*/  UMOV UR4, 0xc28f5c29 ;  /* 0xc28f5c2900047882 */ /* 0x000fe20000000000 */
[----:B------:R-:W-:Y:S01]  /*2000*/  UMOV UR5, 0x3fec28f5 ;  /* 0x3fec28f500057882 */ /* 0x000fe20000000000 */
[----:B------:R-:W-:Y:S01]  /*2010*/  UMOV UR10, 0x24dd2f1a ;  /* 0x24dd2f1a000a7882 */ /* 0x000fe20000000000 */
[----:B------:R-:W-:Y:S01]  /*2020*/  UMOV UR11, 0x3fe4f922 ;  /* 0x3fe4f922000b7882 */ /* 0x000fe20000000000 */
[----:B------:R-:W-:Y:S01]  /*2030*/  BSSY.RECONVERGENT B0, `(.L_x_36) ;  /* 0x0000063000007945 */ /* 0x000fe20003800200 */
[----:B--2---:R-:W-:-:S08]  /*2040*/  DFMA R20, R2, UR4, R44 ;  /* 0x0000000402147c2b */ /* 0x004fd0000800002c */
[----:B---3--:R-:W-:-:S10]  /*2050*/  DADD R20, R20, R4 ;  /* 0x0000000014147229 */ /* 0x008fd40000000004 */
[----:B------:R-:W-:Y:S01]  /*2060*/  LOP3.LUT R23, R21, 0x7fffffff, RZ, 0xc0, !PT ;  /* 0x7fffffff15177812 */ /* 0x000fe200078ec0ff */
[----:B------:R-:W-:-:S06]  /*2070*/  IMAD.MOV.U32 R22, RZ, RZ, R20 ;  /* 0x000000ffff167224 */ /* 0x000fcc00078e0014 */
[----:B------:R-:W-:-:S14]  /*2080*/  DSETP.GE.AND P0, PT, R22, UR10, PT ;  /* 0x0000000a16007e2a */ /* 0x000fdc000bf06000 */
[----:B------:R-:W-:Y:S05]  /*2090*/  @!P0 BRA `(.L_x_37) ;  /* 0x0000000000e48947 */ /* 0x000fea0003800000 */
[----:B------:R-:W-:Y:S01]  /*20a0*/  DADD R4, R22, R22 ;  /* 0x0000000016047229 */ /* 0x000fe20000000016 */
[----:B------:R-:W-:Y:S01]  /*20b0*/  UMOV UR8, 0xfefa39ef ;  /* 0xfefa39ef00087882 */ /* 0x000fe20000000000 */
[----:B------:R-:W-:Y:S01]  /*20c0*/  UMOV UR9, 0x3fe62e42 ;  /* 0x3fe62e4200097882 */ /* 0x000fe20000000000 */
[----:B------:R-:W-:Y:S01]  /*20d0*/  MOV R24, 0xf89b6999 ;  /* 0xf89b699900187802 */ /* 0x000fe20000000f00 */
[----:B------:R-:W-:Y:S01]  /*20e0*/  IMAD.MOV.U32 R25, RZ, RZ, 0x3e928a27 ;  /* 0x3e928a27ff197424 */ /* 0x000fe200078e00ff */
[----:B------:R-:W-:Y:S01]  /*20f0*/  ISETP.GT.U32.AND P0, PT, R23, 0x40330fc1, PT ;  /* 0x40330fc11700780c */ /* 0x000fe20003f04070 */
        /* <DEDUP_REMOVED lines=51> */
.L_x_37:
        /* <DEDUP_REMOVED lines=35> */
.L_x_38:
[----:B------:R-:W-:Y:S05]  /*2660*/  BSYNC.RECONVERGENT B0 ;  /* 0x0000000000007941 */ /* 0x000fea0003800200 */
.L_x_36:
[----:B------:R-:W0:Y:S01]  /*2670*/  S2R R0, SR_TID.X ;  /* 0x0000000000007919 */ /* 0x000e220000002100 */
[----:B------:R-:W0:Y:S08]  /*2680*/  LDC.64 R2, c[0x0][0x410] ;  /* 0x00010400ff027b82 */ /* 0x000e300000000a00 */
[----:B------:R-:W1:Y:S01]  /*2690*/  LDC.64 R20, c[0x0][0x420] ;  /* 0x00010800ff147b82 */ /* 0x000e620000000a00 */
[----:B0-----:R-:W-:-:S05]  /*26a0*/  IMAD.WIDE.U32 R2, R0, 0x8, R2 ;  /* 0x0000000800027825 */ /* 0x001fca00078e0002 */
[----:B------:R0:W-:Y:S04]  /*26b0*/  STG.E.64 desc[UR6][R2.64], R4 ;  /* 0x0000000402007986 */ /* 0x0001e8000c101b06 */
[----:B------:R-:W2:Y:S04]  /*26c0*/  LDG.E.64 R6, desc[UR6][R6.64] ;  /* 0x0000000606067981 */ /* 0x000ea8000c1e1b00 */
[----:B------:R-:W3:Y:S01]  /*26d0*/  LDG.E.64 R8, desc[UR6][R8.64] ;  /* 0x0000000608087981 */ /* 0x000ee2000c1e1b00 */
[----:B------:R-:W-:Y:S01]  /*26e0*/  BSSY.RECONVERGENT B0, `(.L_x_39) ;  /* 0x000000d000007945 */ /* 0x000fe20003800200 */
[----:B-1----:R-:W-:Y:S01]  /*26f0*/  IMAD.WIDE.U32 R20, R0, 0x8, R20 ;  /* 0x0000000800147825 */ /* 0x002fe200078e0014 */
[----:B------:R-:W-:Y:S01]  /*2700*/  CS2R R22, SRZ ;  /* 0x0000000000167805 */ /* 0x000fe2000001ff00 */
[----:B--2---:R-:W-:-:S08]  /*2710*/  DFMA R30, R6, UR4, R30 ;  /* 0x00000004061e7c2b */ /* 0x004fd0000800001e */
[----:B---3--:R-:W-:-:S08]  /*2720*/  DADD R30, R30, R8 ;  /* 0x000000001e1e7229 */ /* 0x008fd00000000008 */
[----:B------:R-:W-:-:S14]  /*2730*/  DSETP.GEU.AND P0, PT, R30, -2.5, PT ;  /* 0xc00400001e00742a */ /* 0x000fdc0003f0e000 */
[----:B0-----:R-:W-:Y:S05]  /*2740*/  @!P0 BRA `(.L_x_40) ;  /* 0x0000000000188947 */ /* 0x001fea0003800000 */
[----:B------:R-:W-:Y:S01]  /*2750*/  DSETP.GT.AND P0, PT, R30, 2.5, PT ;  /* 0x400400001e00742a */ /* 0x000fe20003f04000 */
[----:B------:R-:W-:Y:S01]  /*2760*/  IMAD.MOV.U32 R22, RZ, RZ, 0x0 ;  /* 0x00000000ff167424 */ /* 0x000fe200078e00ff */
[----:B------:R-:W-:-:S12]  /*2770*/  MOV R23, 0x3ff00000 ;  /* 0x3ff0000000177802 */ /* 0x000fd80000000f00 */
[----:B------:R-:W-:Y:S01]  /*2780*/  @!P0 IMAD.MOV.U32 R4, RZ, RZ, -0x66666666 ;  /* 0x9999999aff048424 */ /* 0x000fe200078e00ff */
[----:B------:R-:W-:-:S06]  /*2790*/  @!P0 MOV R5, 0x3fc99999 ;  /* 0x3fc9999900058802 */ /* 0x000fcc0000000f00 */
[----:B------:R-:W-:-:S11]  /*27a0*/  @!P0 DFMA R22, R30, R4, 0.5 ;  /* 0x3fe000001e16842b */ /* 0x000fd60000000004 */
.L_x_40:
[----:B------:R-:W-:Y:S05]  /*27b0*/  BSYNC.RECONVERGENT B0 ;  /* 0x0000000000007941 */ /* 0x000fea0003800200 */
.L_x_39:
[----:B------:R0:W-:Y:S01]  /*27c0*/  STG.E.64 desc[UR6][R20.64], R22 ;  /* 0x0000001614007986 */ /* 0x0001e2000c101b06 */
[----:B------:R-:W1:Y:S03]  /*27d0*/  LDC.64 R24, c[0x0][0x430] ;  /* 0x00010c00ff187b82 */ /* 0x000e660000000a00 */
[----:B------:R-:W2:Y:S04]  /*27e0*/  LDG.E.64 R10, desc[UR6][R10.64] ;  /* 0x000000060a0a7981 */ /* 0x000ea8000c1e1b00 */
[----:B------:R-:W3:Y:S01]  /*27f0*/  LDG.E.64 R12, desc[UR6][R12.64] ;  /* 0x000000060c0c7981 */ /* 0x000ee2000c1e1b00 */
[----:B------:R-:W-:Y:S01]  /*2800*/  BSSY.RECONVERGENT B0, `(.L_x_41) ;  /* 0x000000d000007945 */ /* 0x000fe20003800200 */
[----:B------:R-:W-:Y:S01]  /*2810*/  CS2R R4, SRZ ;  /* 0x0000000000047805 */ /* 0x000fe2000001ff00 */
[----:B-1----:R-:W-:Y:S01]  /*2820*/  IMAD.WIDE.U32 R24, R0, 0x8, R24 ;  /* 0x0000000800187825 */ /* 0x002fe200078e0018 */
        /* <DEDUP_REMOVED lines=10> */
.L_x_42:
[----:B------:R-:W-:Y:S05]  /*28d0*/  BSYNC.RECONVERGENT B0 ;  /* 0x0000000000007941 */ /* 0x000fea0003800200 */
.L_x_41:
        /* <DEDUP_REMOVED lines=17> */
.L_x_44:
[----:B------:R-:W-:Y:S05]  /*29f0*/  BSYNC.RECONVERGENT B0 ;  /* 0x0000000000007941 */ /* 0x000fea0003800200 */
.L_x_43:
[----:B------:R0:W-:Y:S01]  /*2a00*/  STG.E.64 desc[UR6][R12.64], R10 ;  /* 0x0000000a0c007986 */ /* 0x0001e2000c101b06 */
[----:B------:R-:W1:Y:S03]  /*2a10*/  LDC.64 R14, c[0x0][0x450] ;  /* 0x00011400ff0e7b82 */ /* 0x000e660000000a00 */
[----:B------:R-:W2:Y:S04]  /*2a20*/  LDG.E.64 R24, desc[UR6][R24.64] ;  /* 0x0000000618187981 */ /* 0x000ea8000c1e1b00 */
[----:B------:R-:W3:Y:S04]  /*2a30*/  LDG.E.64 R4, desc[UR6][R2.64] ;  /* 0x0000000602047981 */ /* 0x000ee8000c1e1b00 */
[----:B------:R-:W3:Y:S01]  /*2a40*/  LDG.E.64 R20, desc[UR6][R20.64] ;  /* 0x0000000614147981 */ /* 0x000ee2000c1e1b00 */
[----:B-1----:R-:W-:Y:S01]  /*2a50*/  IMAD.WIDE.U32 R14, R0, 0x8, R14 ;  /* 0x00000008000e7825 */ /* 0x002fe200078e000e */
[----:B--2---:R-:W-:-:S08]  /*2a60*/  DMUL R18, R18, R24 ;  /* 0x0000001812127228 */ /* 0x004fd00000000000 */
[----:B---3--:R-:W-:-:S07]  /*2a70*/  DFMA R4, R4, R20, R18 ;  /* 0x000000140404722b */ /* 0x008fce0000000012 */
[----:B------:R0:W-:Y:S04]  /*2a80*/  STG.E.64 desc[UR6][R14.64], R4 ;  /* 0x000000040e007986 */ /* 0x0001e8000c101b06 */
[----:B------:R0:W5:Y:S01]  /*2a90*/  LDG.E.64 R6, desc[UR6][R12.64] ;  /* 0x000000060c067981 */ /* 0x000162000c1e1b00 */
[----:B------:R-:W-:Y:S01]  /*2aa0*/  LOP3.LUT R9, R5, 0x7fffffff, RZ, 0xc0, !PT ;  /* 0x7fffffff05097812 */ /* 0x000fe200078ec0ff */
[----:B------:R-:W-:Y:S01]  /*2ab0*/  IMAD.MOV.U32 R8, RZ, RZ, R4 ;  /* 0x000000ffff087224 */ /* 0x000fe200078e0004 */
[----:B------:R-:W-:Y:S05]  /*2ac0*/  BSSY.RECONVERGENT B0, `(.L_x_45) ;  /* 0x000005f000007945 */ /* 0x000fea0003800200 */
[----:B------:R-:W-:-:S14]  /*2ad0*/  DSETP.GE.AND P0, PT, R8, UR10, PT ;  /* 0x0000000a08007e2a */ /* 0x000fdc000bf06000 */
[----:B0-----:R-:W-:Y:S05]  /*2ae0*/  @!P0 BRA `(.L_x_46) ;  /* 0x0000000000e48947 */ /* 0x001fea0003800000 */
        /* <DEDUP_REMOVED lines=44> */
[----:B------:R-:W-:-:S07]  /*2db0*/  MOV R2, RZ ;  /* 0x000000ff00027202 */ /* 0x000fce0000000f00 */
        /* <DEDUP_REMOVED lines=12> */
.L_x_46:
        /* <DEDUP_REMOVED lines=35> */
.L_x_47:
[----:B------:R-:W-:Y:S05]  /*30b0*/  BSYNC.RECONVERGENT B0 ;  /* 0x0000000000007941 */ /* 0x000fea0003800200 */
.L_x_45:
[----:B------:R-:W0:Y:S01]  /*30c0*/  LDC.64 R2, c[0x0][0x460] ;  /* 0x00011800ff027b82 */ /* 0x000e220000000a00 */
[----:B-----5:R-:W-:Y:S01]  /*30d0*/  DMUL R4, R6, R4 ;  /* 0x0000000406047228 */ /* 0x020fe20000000000 */
[----:B0-----:R-:W-:-:S06]  /*30e0*/  IMAD.WIDE.U32 R2, R0, 0x8, R2 ;  /* 0x0000000800027825 */ /* 0x001fcc00078e0002 */
[----:B------:R-:W-:Y:S01]  /*30f0*/  STG.E.64 desc[UR6][R2.64], R4 ;  /* 0x0000000402007986 */ /* 0x000fe2000c101b06 */
[----:B------:R-:W-:Y:S06]  /*3100*/  BAR.SYNC.DEFER_BLOCKING 0x0 ;  /* 0x0000000000007b1d */ /* 0x000fec0000010000 */
[----:B------:R-:W-:Y:S05]  /*3110*/  EXIT ;  /* 0x000000000000794d */ /* 0x000fea0003800000 */
.L_x_48:
        /* <DEDUP_REMOVED lines=14> */
.L_x_50:


//--------------------- .nv.shared._Z6bpLSTMddPdS_S_S_S_S_S_S_S_S_S_S_S_S_S_S_S_S_S_S_S_S_S_S_S_S_S_ --------------------------
	.section	.nv.shared._Z6bpLSTMddPdS_S_S_S_S_S_S_S_S_S_S_S_S_S_S_S_S_S_S_S_S_S_S_S_S_S_,"aw",@nobits
	.sectionflags	@""
	.align	8
.nv.shared._Z6bpLSTMddPdS_S_S_S_S_S_S_S_S_S_S_S_S_S_S_S_S_S_S_S_S_S_S_S_S_S_:
	.zero		12224


//--------------------- .nv.shared.reserved.0     --------------------------
	.section	.nv.shared.reserved.0,"aw",@nobits
	.weak		__nv_reservedSMEM_offset_0_alias
	.size		__nv_reservedSMEM_offset_0_alias, 0, 64
	.other		__nv_reservedSMEM_offset_0_alias,@"STO_CUDA_RESERVED_SHARED STV_DEFAULT"
__nv_reservedSMEM_offset_0_alias:
	.zero		0
	.zero		64


//--------------------- .nv.constant0._Z6bpLSTMddPdS_S_S_S_S_S_S_S_S_S_S_S_S_S_S_S_S_S_S_S_S_S_S_S_S_S_ --------------------------
	.section	.nv.constant0._Z6bpLSTMddPdS_S_S_S_S_S_S_S_S_S_S_S_S_S_S_S_S_S_S_S_S_S_S_S_S_S_,"a",@progbits
	.sectionflags	@""
	.align	4
.nv.constant0._Z6bpLSTMddPdS_S_S_S_S_S_S_S_S_S_S_S_S_S_S_S_S_S_S_S_S_S_S_S_S_S_:
	.zero		1128


//--------------------- .nv.constant0._Z11ExecuteLSTMddPdS_S_S_S_S_S_S_S_S_S_S_S_S_S_S_S_S_S_S_S_S_S_S_S_S_S_ --------------------------
	.section	.nv.constant0._Z11ExecuteLSTMddPdS_S_S_S_S_S_S_S_S_S_S_S_S_S_S_S_S_S_S_S_S_S_S_S_S_S_,"a",@progbits
	.sectionflags	@""
	.align	4
.nv.constant0._Z11ExecuteLSTMddPdS_S_S_S_S_S_S_S_S_S_S_S_S_S_S_S_S_S_S_S_S_S_S_S_S_S_:
	.zero		1128


//--------------------- SYMBOLS --------------------------

	.type		.nv.reservedSmem.offset0,@object
	.size		.nv.reservedSmem.offset0,0x4
	.type		.nv.reservedSmem.cap,@object
	.size		.nv.reservedSmem.cap,0x4
